//
// Generated by NVIDIA NVVM Compiler
//
// Compiler Build ID: CL-36424714
// Cuda compilation tools, release 13.0, V13.0.88
// Based on NVVM 20.0.0
//

.version 9.0
.target sm_100
.address_size 64

	// .globl	_Z21monteCarloIntegrationPKfPfi
.extern .shared .align 16 .b8 cache[];

.visible .entry _Z21monteCarloIntegrationPKfPfi(
	.param .u64 .ptr .align 1 _Z21monteCarloIntegrationPKfPfi_param_0,
	.param .u64 .ptr .align 1 _Z21monteCarloIntegrationPKfPfi_param_1,
	.param .u32 _Z21monteCarloIntegrationPKfPfi_param_2
)
{
	.reg .pred 	%p<15>;
	.reg .b32 	%r<82>;
	.reg .b32 	%f<52>;
	.reg .b64 	%rd<10>;
	.reg .b64 	%fd<94>;

	ld.param.u64 	%rd3, [_Z21monteCarloIntegrationPKfPfi_param_0];
	ld.param.u64 	%rd4, [_Z21monteCarloIntegrationPKfPfi_param_1];
	ld.param.u32 	%r33, [_Z21monteCarloIntegrationPKfPfi_param_2];
	mov.u32 	%r81, %ntid.x;
	mov.u32 	%r2, %ctaid.x;
	mov.u32 	%r3, %tid.x;
	mad.lo.s32 	%r4, %r81, %r2, %r3;
	setp.ge.s32 	%p1, %r4, %r33;
	mov.f32 	%f51, 0f00000000;
	@%p1 bra 	$L__BB0_18;
	mul.lo.s32 	%r71, %r4, 10;
	mov.b32 	%r35, 1127219200;
	mov.b32 	%r36, -2147483648;
	mov.b64 	%fd1, {%r36, %r35};
	cvta.to.global.u64 	%rd5, %rd3;
	add.s64 	%rd1, %rd5, 4;
	mov.f32 	%f49, 0f3F800000;
	mov.b32 	%r72, 0;
	mov.f32 	%f50, %f49;
$L__BB0_2:
	mul.wide.s32 	%rd6, %r71, 4;
	add.s64 	%rd2, %rd1, %rd6;
	ld.global.f32 	%f11, [%rd2+-4];
	mul.f32 	%f12, %f11, 0fBA83126F;
	cvt.f64.f32 	%fd20, %f12;
	add.f64 	%fd88, %fd20, 0d3FF0000000000000;
	{
	.reg .b32 %temp; 
	mov.b64 	{%temp, %r73}, %fd88;
	}
	{
	.reg .b32 %temp; 
	mov.b64 	{%r74, %temp}, %fd88;
	}
	setp.gt.s32 	%p2, %r73, 1048575;
	mov.b32 	%r75, -1023;
	@%p2 bra 	$L__BB0_4;
	mul.f64 	%fd88, %fd88, 0d4350000000000000;
	{
	.reg .b32 %temp; 
	mov.b64 	{%temp, %r73}, %fd88;
	}
	{
	.reg .b32 %temp; 
	mov.b64 	{%r74, %temp}, %fd88;
	}
	mov.b32 	%r75, -1077;
$L__BB0_4:
	add.s32 	%r39, %r73, -1;
	setp.gt.u32 	%p3, %r39, 2146435070;
	@%p3 bra 	$L__BB0_8;
	shr.u32 	%r42, %r73, 20;
	add.s32 	%r76, %r75, %r42;
	and.b32  	%r43, %r73, 1048575;
	or.b32  	%r44, %r43, 1072693248;
	mov.b64 	%fd89, {%r74, %r44};
	setp.lt.u32 	%p5, %r44, 1073127583;
	@%p5 bra 	$L__BB0_7;
	{
	.reg .b32 %temp; 
	mov.b64 	{%r45, %temp}, %fd89;
	}
	{
	.reg .b32 %temp; 
	mov.b64 	{%temp, %r46}, %fd89;
	}
	add.s32 	%r47, %r46, -1048576;
	mov.b64 	%fd89, {%r45, %r47};
	add.s32 	%r76, %r76, 1;
$L__BB0_7:
	add.f64 	%fd22, %fd89, 0dBFF0000000000000;
	add.f64 	%fd23, %fd89, 0d3FF0000000000000;
	rcp.approx.ftz.f64 	%fd24, %fd23;
	neg.f64 	%fd25, %fd23;
	fma.rn.f64 	%fd26, %fd25, %fd24, 0d3FF0000000000000;
	fma.rn.f64 	%fd27, %fd26, %fd26, %fd26;
	fma.rn.f64 	%fd28, %fd27, %fd24, %fd24;
	mul.f64 	%fd29, %fd22, %fd28;
	fma.rn.f64 	%fd30, %fd22, %fd28, %fd29;
	mul.f64 	%fd31, %fd30, %fd30;
	fma.rn.f64 	%fd32, %fd31, 0d3EB1380B3AE80F1E, 0d3ED0EE258B7A8B04;
	fma.rn.f64 	%fd33, %fd32, %fd31, 0d3EF3B2669F02676F;
	fma.rn.f64 	%fd34, %fd33, %fd31, 0d3F1745CBA9AB0956;
	fma.rn.f64 	%fd35, %fd34, %fd31, 0d3F3C71C72D1B5154;
	fma.rn.f64 	%fd36, %fd35, %fd31, 0d3F624924923BE72D;
	fma.rn.f64 	%fd37, %fd36, %fd31, 0d3F8999999999A3C4;
	fma.rn.f64 	%fd38, %fd37, %fd31, 0d3FB5555555555554;
	sub.f64 	%fd39, %fd22, %fd30;
	add.f64 	%fd40, %fd39, %fd39;
	neg.f64 	%fd41, %fd30;
	fma.rn.f64 	%fd42, %fd41, %fd22, %fd40;
	mul.f64 	%fd43, %fd28, %fd42;
	mul.f64 	%fd44, %fd31, %fd38;
	fma.rn.f64 	%fd45, %fd44, %fd30, %fd43;
	xor.b32  	%r48, %r76, -2147483648;
	mov.b32 	%r49, 1127219200;
	mov.b64 	%fd46, {%r48, %r49};
	sub.f64 	%fd47, %fd46, %fd1;
	fma.rn.f64 	%fd48, %fd47, 0d3FE62E42FEFA39EF, %fd30;
	fma.rn.f64 	%fd49, %fd47, 0dBFE62E42FEFA39EF, %fd48;
	sub.f64 	%fd50, %fd49, %fd30;
	sub.f64 	%fd51, %fd45, %fd50;
	fma.rn.f64 	%fd52, %fd47, 0d3C7ABC9E3B39803F, %fd51;
	add.f64 	%fd90, %fd48, %fd52;
	bra.uni 	$L__BB0_9;
$L__BB0_8:
	fma.rn.f64 	%fd21, %fd88, 0d7FF0000000000000, 0d7FF0000000000000;
	{
	.reg .b32 %temp; 
	mov.b64 	{%temp, %r40}, %fd88;
	}
	and.b32  	%r41, %r40, 2147483647;
	setp.eq.s32 	%p4, %r41, 0;
	selp.f64 	%fd90, 0dFFF0000000000000, %fd21, %p4;
$L__BB0_9:
	div.rn.f64 	%fd53, %fd90, 0dBF50624DE0000000;
	cvt.rn.f32.f64 	%f13, %fd53;
	mul.f32 	%f14, %f13, 0fBA83126F;
	fma.rn.f32 	%f15, %f14, 0f3BBB989D, 0f3F000000;
	cvt.sat.f32.f32 	%f16, %f15;
	mov.f32 	%f17, 0f4B400001;
	mov.f32 	%f18, 0f437C0000;
	fma.rm.f32 	%f19, %f16, %f18, %f17;
	add.f32 	%f20, %f19, 0fCB40007F;
	neg.f32 	%f21, %f20;
	fma.rn.f32 	%f22, %f14, 0f3FB8AA3B, %f21;
	fma.rn.f32 	%f23, %f14, 0f32A57060, %f22;
	mov.b32 	%r51, %f19;
	shl.b32 	%r52, %r51, 23;
	mov.b32 	%f24, %r52;
	ex2.approx.ftz.f32 	%f25, %f23;
	mul.f32 	%f26, %f25, %f24;
	mul.f32 	%f3, %f50, %f26;
	fma.rn.f32 	%f4, %f13, %f13, %f49;
	ld.global.f32 	%f27, [%rd2];
	mul.f32 	%f28, %f27, 0fBA83126F;
	cvt.f64.f32 	%fd54, %f28;
	add.f64 	%fd91, %fd54, 0d3FF0000000000000;
	{
	.reg .b32 %temp; 
	mov.b64 	{%temp, %r77}, %fd91;
	}
	{
	.reg .b32 %temp; 
	mov.b64 	{%r78, %temp}, %fd91;
	}
	setp.gt.s32 	%p6, %r77, 1048575;
	mov.b32 	%r79, -1023;
	@%p6 bra 	$L__BB0_11;
	mul.f64 	%fd91, %fd91, 0d4350000000000000;
	{
	.reg .b32 %temp; 
	mov.b64 	{%temp, %r77}, %fd91;
	}
	{
	.reg .b32 %temp; 
	mov.b64 	{%r78, %temp}, %fd91;
	}
	mov.b32 	%r79, -1077;
$L__BB0_11:
	add.s32 	%r54, %r77, -1;
	setp.lt.u32 	%p7, %r54, 2146435071;
	@%p7 bra 	$L__BB0_13;
	fma.rn.f64 	%fd55, %fd91, 0d7FF0000000000000, 0d7FF0000000000000;
	{
	.reg .b32 %temp; 
	mov.b64 	{%temp, %r55}, %fd91;
	}
	and.b32  	%r56, %r55, 2147483647;
	setp.eq.s32 	%p8, %r56, 0;
	selp.f64 	%fd93, 0dFFF0000000000000, %fd55, %p8;
	bra.uni 	$L__BB0_16;
$L__BB0_13:
	shr.u32 	%r57, %r77, 20;
	add.s32 	%r80, %r79, %r57;
	and.b32  	%r58, %r77, 1048575;
	or.b32  	%r59, %r58, 1072693248;
	mov.b64 	%fd92, {%r78, %r59};
	setp.lt.u32 	%p9, %r59, 1073127583;
	@%p9 bra 	$L__BB0_15;
	{
	.reg .b32 %temp; 
	mov.b64 	{%r60, %temp}, %fd92;
	}
	{
	.reg .b32 %temp; 
	mov.b64 	{%temp, %r61}, %fd92;
	}
	add.s32 	%r62, %r61, -1048576;
	mov.b64 	%fd92, {%r60, %r62};
	add.s32 	%r80, %r80, 1;
$L__BB0_15:
	add.f64 	%fd56, %fd92, 0dBFF0000000000000;
	add.f64 	%fd57, %fd92, 0d3FF0000000000000;
	rcp.approx.ftz.f64 	%fd58, %fd57;
	neg.f64 	%fd59, %fd57;
	fma.rn.f64 	%fd60, %fd59, %fd58, 0d3FF0000000000000;
	fma.rn.f64 	%fd61, %fd60, %fd60, %fd60;
	fma.rn.f64 	%fd62, %fd61, %fd58, %fd58;
	mul.f64 	%fd63, %fd56, %fd62;
	fma.rn.f64 	%fd64, %fd56, %fd62, %fd63;
	mul.f64 	%fd65, %fd64, %fd64;
	fma.rn.f64 	%fd66, %fd65, 0d3EB1380B3AE80F1E, 0d3ED0EE258B7A8B04;
	fma.rn.f64 	%fd67, %fd66, %fd65, 0d3EF3B2669F02676F;
	fma.rn.f64 	%fd68, %fd67, %fd65, 0d3F1745CBA9AB0956;
	fma.rn.f64 	%fd69, %fd68, %fd65, 0d3F3C71C72D1B5154;
	fma.rn.f64 	%fd70, %fd69, %fd65, 0d3F624924923BE72D;
	fma.rn.f64 	%fd71, %fd70, %fd65, 0d3F8999999999A3C4;
	fma.rn.f64 	%fd72, %fd71, %fd65, 0d3FB5555555555554;
	sub.f64 	%fd73, %fd56, %fd64;
	add.f64 	%fd74, %fd73, %fd73;
	neg.f64 	%fd75, %fd64;
	fma.rn.f64 	%fd76, %fd75, %fd56, %fd74;
	mul.f64 	%fd77, %fd62, %fd76;
	mul.f64 	%fd78, %fd65, %fd72;
	fma.rn.f64 	%fd79, %fd78, %fd64, %fd77;
	xor.b32  	%r63, %r80, -2147483648;
	mov.b32 	%r64, 1127219200;
	mov.b64 	%fd80, {%r63, %r64};
	sub.f64 	%fd81, %fd80, %fd1;
	fma.rn.f64 	%fd82, %fd81, 0d3FE62E42FEFA39EF, %fd64;
	fma.rn.f64 	%fd83, %fd81, 0dBFE62E42FEFA39EF, %fd82;
	sub.f64 	%fd84, %fd83, %fd64;
	sub.f64 	%fd85, %fd79, %fd84;
	fma.rn.f64 	%fd86, %fd81, 0d3C7ABC9E3B39803F, %fd85;
	add.f64 	%fd93, %fd82, %fd86;
$L__BB0_16:
	div.rn.f64 	%fd87, %fd93, 0dBF50624DE0000000;
	cvt.rn.f32.f64 	%f29, %fd87;
	mul.f32 	%f30, %f29, 0fBA83126F;
	fma.rn.f32 	%f31, %f30, 0f3BBB989D, 0f3F000000;
	cvt.sat.f32.f32 	%f32, %f31;
	mov.f32 	%f33, 0f4B400001;
	mov.f32 	%f34, 0f437C0000;
	fma.rm.f32 	%f35, %f32, %f34, %f33;
	add.f32 	%f36, %f35, 0fCB40007F;
	neg.f32 	%f37, %f36;
	fma.rn.f32 	%f38, %f30, 0f3FB8AA3B, %f37;
	fma.rn.f32 	%f39, %f30, 0f32A57060, %f38;
	mov.b32 	%r65, %f35;
	shl.b32 	%r66, %r65, 23;
	mov.b32 	%f40, %r66;
	ex2.approx.ftz.f32 	%f41, %f39;
	mul.f32 	%f42, %f41, %f40;
	mul.f32 	%f50, %f3, %f42;
	fma.rn.f32 	%f49, %f29, %f29, %f4;
	add.s32 	%r72, %r72, 2;
	add.s32 	%r71, %r71, 2;
	setp.ne.s32 	%p10, %r72, 10;
	@%p10 bra 	$L__BB0_2;
	rcp.rn.f32 	%f43, %f49;
	div.rn.f32 	%f44, %f43, %f50;
	add.f32 	%f51, %f44, 0f00000000;
$L__BB0_18:
	shl.b32 	%r67, %r3, 2;
	mov.u32 	%r68, cache;
	add.s32 	%r30, %r68, %r67;
	st.shared.f32 	[%r30], %f51;
	bar.sync 	0;
	setp.lt.u32 	%p11, %r81, 2;
	@%p11 bra 	$L__BB0_22;
$L__BB0_19:
	shr.u32 	%r32, %r81, 1;
	setp.ge.u32 	%p12, %r3, %r32;
	@%p12 bra 	$L__BB0_21;
	shl.b32 	%r69, %r32, 2;
	add.s32 	%r70, %r30, %r69;
	ld.shared.f32 	%f45, [%r70];
	ld.shared.f32 	%f46, [%r30];
	add.f32 	%f47, %f45, %f46;
	st.shared.f32 	[%r30], %f47;
$L__BB0_21:
	bar.sync 	0;
	setp.gt.u32 	%p13, %r81, 3;
	mov.u32 	%r81, %r32;
	@%p13 bra 	$L__BB0_19;
$L__BB0_22:
	setp.ne.s32 	%p14, %r3, 0;
	@%p14 bra 	$L__BB0_24;
	ld.shared.f32 	%f48, [cache];
	cvta.to.global.u64 	%rd7, %rd4;
	mul.wide.u32 	%rd8, %r2, 4;
	add.s64 	%rd9, %rd7, %rd8;
	st.global.f32 	[%rd9], %f48;
$L__BB0_24:
	ret;

}


// ===== COMPILED SASS (sm_100) =====

	.target	sm_100

	.elftype	@"ET_EXEC"


//--------------------- .note.nv.tkinfo           --------------------------
	.section	.note.nv.tkinfo,"",@"SHT_NOTE"
	.sectionflags	@"SHF_NOTE_NV_TKINFO"
	.tkinfo
        /*0018*/ 	.word	0x00000002
        /*0030*/ 	.string	""
        /*0030*/ 	.string	"ptxas"
        /*0030*/ 	.string	"Cuda compilation tools, release 13.0, V13.0.88"
        /*0030*/ 	.string	"Build cuda_13.0.r13.0/compiler.36424714_0"
        /*0030*/ 	.string	"-arch sm_100 -m 64 "



//--------------------- .note.nv.cuinfo           --------------------------
	.section	.note.nv.cuinfo,"",@"SHT_NOTE"
	.sectionflags	@"SHF_NOTE_NV_CUINFO"
        /*0018*/ 	.short	0x0002
        /*001a*/ 	.short	0x0064
        /*001c*/ 	.short	0x0082
	.zero		2


//--------------------- .nv.info                  --------------------------
	.section	.nv.info,"",@"SHT_CUDA_INFO"
	.align	4


	//----- nvinfo : EIATTR_REGCOUNT
	.align		4
        /*0000*/ 	.byte	0x04, 0x2f
        /*0002*/ 	.short	(.L_1 - .L_0)
	.align		4
.L_0:
        /*0004*/ 	.word	index@(_Z21monteCarloIntegrationPKfPfi)
        /*0008*/ 	.word	0x00000025


	//----- nvinfo : EIATTR_FRAME_SIZE
	.align		4
.L_1:
        /*000c*/ 	.byte	0x04, 0x11
        /*000e*/ 	.short	(.L_3 - .L_2)
	.align		4
.L_2:
        /*0010*/ 	.word	index@($__internal_2_$__cuda_sm3x_div_rn_noftz_f32_slowpath)
        /*0014*/ 	.word	0x00000000


	//----- nvinfo : EIATTR_FRAME_SIZE
	.align		4
.L_3:
        /*0018*/ 	.byte	0x04, 0x11
        /*001a*/ 	.short	(.L_5 - .L_4)
	.align		4
.L_4:
        /*001c*/ 	.word	index@($__internal_1_$__cuda_sm20_rcp_rn_f32_slowpath)
        /*0020*/ 	.word	0x00000000


	//----- nvinfo : EIATTR_FRAME_SIZE
	.align		4
.L_5:
        /*0024*/ 	.byte	0x04, 0x11
        /*0026*/ 	.short	(.L_7 - .L_6)
	.align		4
.L_6:
        /*0028*/ 	.word	index@($__internal_0_$__cuda_sm20_div_rn_f64_full)
        /*002c*/ 	.word	0x00000000


	//----- nvinfo : EIATTR_FRAME_SIZE
	.align		4
.L_7:
        /*0030*/ 	.byte	0x04, 0x11
        /*0032*/ 	.short	(.L_9 - .L_8)
	.align		4
.L_8:
        /*0034*/ 	.word	index@(_Z21monteCarloIntegrationPKfPfi)
        /*0038*/ 	.word	0x00000000


	//----- nvinfo : EIATTR_MIN_STACK_SIZE
	.align		4
.L_9:
        /*003c*/ 	.byte	0x04, 0x12
        /*003e*/ 	.short	(.L_11 - .L_10)
	.align		4
.L_10:
        /*0040*/ 	.word	index@(_Z21monteCarloIntegrationPKfPfi)
        /*0044*/ 	.word	0x00000000
.L_11:


//--------------------- .nv.compat                --------------------------
	.section	.nv.compat,"",@"SHT_CUDA_COMPAT_INFO"
	.align	4
        /*0000*/ 	.byte	0x02, 0x09, 0x00, 0x00, 0x02, 0x02, 0x01, 0x00, 0x02, 0x05, 0x05, 0x00, 0x03, 0x07, 0x01, 0x01
        /*0010*/ 	.byte	0x02, 0x03, 0x00, 0x00, 0x02, 0x06, 0x01, 0x00, 0x04, 0x0b, 0x08, 0x00, 0x01, 0x00, 0x00, 0x00
        /*0020*/ 	.byte	0x00, 0x00, 0x00, 0x00


//--------------------- .nv.info._Z21monteCarloIntegrationPKfPfi --------------------------
	.section	.nv.info._Z21monteCarloIntegrationPKfPfi,"",@"SHT_CUDA_INFO"
	.sectionflags	@""
	.align	4


	//----- nvinfo : EIATTR_CUDA_API_VERSION
	.align		4
        /*0000*/ 	.byte	0x04, 0x37
        /*0002*/ 	.short	(.L_13 - .L_12)
.L_12:
        /*0004*/ 	.word	0x00000082


	//----- nvinfo : EIATTR_KPARAM_INFO
	.align		4
.L_13:
        /*0008*/ 	.byte	0x04, 0x17
        /*000a*/ 	.short	(.L_15 - .L_14)
.L_14:
        /*000c*/ 	.word	0x00000000
        /*0010*/ 	.short	0x0002
        /*0012*/ 	.short	0x0010
        /*0014*/ 	.byte	0x00, 0xf0, 0x11, 0x00


	//----- nvinfo : EIATTR_KPARAM_INFO
	.align		4
.L_15:
        /*0018*/ 	.byte	0x04, 0x17
        /*001a*/ 	.short	(.L_17 - .L_16)
.L_16:
        /*001c*/ 	.word	0x00000000
        /*0020*/ 	.short	0x0001
        /*0022*/ 	.short	0x0008
        /*0024*/ 	.byte	0x00, 0xf5, 0x21, 0x00


	//----- nvinfo : EIATTR_KPARAM_INFO
	.align		4
.L_17:
        /*0028*/ 	.byte	0x04, 0x17
        /*002a*/ 	.short	(.L_19 - .L_18)
.L_18:
        /*002c*/ 	.word	0x00000000
        /*0030*/ 	.short	0x0000
        /*0032*/ 	.short	0x0000
        /*0034*/ 	.byte	0x00, 0xf5, 0x21, 0x00


	//----- nvinfo : EIATTR_SPARSE_MMA_MASK
	.align		4
.L_19:
        /*0038*/ 	.byte	0x03, 0x50
        /*003a*/ 	.short	0x0000


	//----- nvinfo : EIATTR_MAXREG_COUNT
	.align		4
        /*003c*/ 	.byte	0x03, 0x1b
        /*003e*/ 	.short	0x00ff


	//----- nvinfo : EIATTR_NUM_BARRIERS
	.align		4
        /*0040*/ 	.byte	0x02, 0x4c
        /*0042*/ 	.byte	0x01
	.zero		1


	//----- nvinfo : EIATTR_MERCURY_ISA_VERSION
	.align		4
        /*0044*/ 	.byte	0x03, 0x5f
        /*0046*/ 	.short	0x0101


	//----- nvinfo : EIATTR_VRC_CTA_INIT_COUNT
	.align		4
        /*0048*/ 	.byte	0x02, 0x4a
	.zero		1
	.zero		1


	//----- nvinfo : EIATTR_EXIT_INSTR_OFFSETS
	.align		4
        /*004c*/ 	.byte	0x04, 0x1c
        /*004e*/ 	.short	(.L_21 - .L_20)


	//   ....[0]....
.L_20:
        /*0050*/ 	.word	0x00001430


	//   ....[1]....
        /*0054*/ 	.word	0x000014b0


	//----- nvinfo : EIATTR_CRS_STACK_SIZE
	.align		4
.L_21:
        /*0058*/ 	.byte	0x04, 0x1e
        /*005a*/ 	.short	(.L_23 - .L_22)
.L_22:
        /*005c*/ 	.word	0x00000000


	//----- nvinfo : EIATTR_CBANK_PARAM_SIZE
	.align		4
.L_23:
        /*0060*/ 	.byte	0x03, 0x19
        /*0062*/ 	.short	0x0014


	//----- nvinfo : EIATTR_PARAM_CBANK
	.align		4
        /*0064*/ 	.byte	0x04, 0x0a
        /*0066*/ 	.short	(.L_25 - .L_24)
	.align		4
.L_24:
        /*0068*/ 	.word	index@(.nv.constant0._Z21monteCarloIntegrationPKfPfi)
        /*006c*/ 	.short	0x0380
        /*006e*/ 	.short	0x0014


	//----- nvinfo : EIATTR_SW_WAR
	.align		4
.L_25:
        /*0070*/ 	.byte	0x04, 0x36
        /*0072*/ 	.short	(.L_27 - .L_26)
.L_26:
        /*0074*/ 	.word	0x00000008
.L_27:


//--------------------- .nv.callgraph             --------------------------
	.section	.nv.callgraph,"",@"SHT_CUDA_CALLGRAPH"
	.align	4
	.sectionentsize	8
	.align		4
        /*0000*/ 	.word	0x00000000
	.align		4
        /*0004*/ 	.word	0xffffffff
	.align		4
        /*0008*/ 	.word	0x00000000
	.align		4
        /*000c*/ 	.word	0xfffffffe
	.align		4
        /*0010*/ 	.word	0x00000000
	.align		4
        /*0014*/ 	.word	0xfffffffd
	.align		4
        /*0018*/ 	.word	0x00000000
	.align		4
        /*001c*/ 	.word	0xfffffffc


//--------------------- .text._Z21monteCarloIntegrationPKfPfi --------------------------
	.section	.text._Z21monteCarloIntegrationPKfPfi,"ax",@progbits
	.align	128
        .global         _Z21monteCarloIntegrationPKfPfi
        .type           _Z21monteCarloIntegrationPKfPfi,@function
        .size           _Z21monteCarloIntegrationPKfPfi,(.L_x_42 - _Z21monteCarloIntegrationPKfPfi)
        .other          _Z21monteCarloIntegrationPKfPfi,@"STO_CUDA_ENTRY STV_DEFAULT"
_Z21monteCarloIntegrationPKfPfi:
.text._Z21monteCarloIntegrationPKfPfi:
[----:B------:R-:W-:Y:S01]  /*0000*/  LDC R1, c[0x0][0x37c] ;  /* 0x0000df00ff017b82 */ /* 0x000fe20000000800 */
[----:B------:R-:W0:Y:S01]  /*0010*/  S2R R0, SR_CTAID.X ;  /* 0x0000000000007919 */ /* 0x000e220000002500 */
[----:B------:R-:W1:Y:S01]  /*0020*/  LDCU UR4, c[0x0][0x360] ;  /* 0x00006c00ff0477ac */ /* 0x000e620008000800 */
[----:B------:R-:W-:Y:S01]  /*0030*/  BSSY.RECONVERGENT B0, `(.L_x_0) ;  /* 0x000012b000007945 */ /* 0x000fe20003800200 */
[----:B------:R-:W-:Y:S01]  /*0040*/  IMAD.MOV.U32 R5, RZ, RZ, RZ ;  /* 0x000000ffff057224 */ /* 0x000fe200078e00ff */
[----:B------:R-:W0:Y:S01]  /*0050*/  S2R R3, SR_TID.X ;  /* 0x0000000000037919 */ /* 0x000e220000002100 */
[----:B------:R-:W2:Y:S01]  /*0060*/  LDCU UR5, c[0x0][0x390] ;  /* 0x00007200ff0577ac */ /* 0x000ea20008000800 */
[----:B------:R-:W3:Y:S01]  /*0070*/  LDCU.64 UR6, c[0x0][0x358] ;  /* 0x00006b00ff0677ac */ /* 0x000ee20008000a00 */
[----:B-1----:R-:W-:Y:S02]  /*0080*/  IMAD.U32 R2, RZ, RZ, UR4 ;  /* 0x00000004ff027e24 */ /* 0x002fe4000f8e00ff */
[----:B0-----:R-:W-:-:S05]  /*0090*/  IMAD R4, R0, UR4, R3 ;  /* 0x0000000400047c24 */ /* 0x001fca000f8e0203 */
[----:B--2---:R-:W-:-:S13]  /*00a0*/  ISETP.GE.AND P0, PT, R4, UR5, PT ;  /* 0x0000000504007c0c */ /* 0x004fda000bf06270 */
[----:B---3--:R-:W-:Y:S05]  /*00b0*/  @P0 BRA `(.L_x_1) ;  /* 0x0000001000880947 */ /* 0x008fea0003800000 */
[----:B------:R-:W0:Y:S01]  /*00c0*/  LDC.64 R10, c[0x0][0x380] ;  /* 0x0000e000ff0a7b82 */ /* 0x000e220000000a00 */
[----:B------:R-:W-:Y:S02]  /*00d0*/  IMAD R4, R4, 0xa, RZ ;  /* 0x0000000a04047824 */ /* 0x000fe400078e02ff */
[----:B------:R-:W-:Y:S02]  /*00e0*/  IMAD.MOV.U32 R5, RZ, RZ, 0x3f800000 ;  /* 0x3f800000ff057424 */ /* 0x000fe400078e00ff */
[----:B------:R-:W-:Y:S02]  /*00f0*/  IMAD.MOV.U32 R6, RZ, RZ, RZ ;  /* 0x000000ffff067224 */ /* 0x000fe400078e00ff */
[----:B------:R-:W-:Y:S01]  /*0100*/  IMAD.MOV.U32 R7, RZ, RZ, 0x3f800000 ;  /* 0x3f800000ff077424 */ /* 0x000fe200078e00ff */
[----:B0-----:R-:W-:-:S05]  /*0110*/  IADD3 R10, P0, PT, R10, 0x4, RZ ;  /* 0x000000040a0a7810 */ /* 0x001fca0007f1e0ff */
[----:B------:R-:W-:-:S08]  /*0120*/  IMAD.X R11, RZ, RZ, R11, P0 ;  /* 0x000000ffff0b7224 */ /* 0x000fd000000e060b */
.L_x_11:
[----:B------:R-:W-:-:S05]  /*0130*/  IMAD.WIDE R14, R4, 0x4, R10 ;  /* 0x00000004040e7825 */ /* 0x000fca00078e020a */
[----:B------:R-:W2:Y:S01]  /*0140*/  LDG.E R8, desc[UR6][R14.64+-0x4] ;  /* 0xfffffc060e087981 */ /* 0x000ea2000c1e1900 */
[----:B------:R-:W-:Y:S01]  /*0150*/  BSSY.RECONVERGENT B1, `(.L_x_2) ;  /* 0x0000056000017945 */ /* 0x000fe20003800200 */
[----:B------:R-:W-:Y:S02]  /*0160*/  IMAD.MOV.U32 R16, RZ, RZ, -0x3ff ;  /* 0xfffffc01ff107424 */ /* 0x000fe400078e00ff */
[----:B--2---:R-:W-:-:S04]  /*0170*/  FMUL R18, R8, -0.0010000000474974513054 ;  /* 0xba83126f08127820 */ /* 0x004fc80000400000 */
[----:B------:R-:W0:Y:S02]  /*0180*/  F2F.F64.F32 R8, R18 ;  /* 0x0000001200087310 */ /* 0x000e240000201800 */
[----:B0-----:R-:W-:-:S10]  /*0190*/  DADD R8, R8, 1 ;  /* 0x3ff0000008087429 */ /* 0x001fd40000000000 */
[----:B------:R-:W-:Y:S01]  /*01a0*/  ISETP.GT.AND P0, PT, R9, 0xfffff, PT ;  /* 0x000fffff0900780c */ /* 0x000fe20003f04270 */
[----:B------:R-:W-:Y:S01]  /*01b0*/  IMAD.MOV.U32 R12, RZ, RZ, R8 ;  /* 0x000000ffff0c7224 */ /* 0x000fe200078e0008 */
[----:B------:R-:W-:Y:S01]  /*01c0*/  MOV R13, R9 ;  /* 0x00000009000d7202 */ /* 0x000fe20000000f00 */
[----:B------:R-:W-:-:S10]  /*01d0*/  IMAD.MOV.U32 R17, RZ, RZ, R9 ;  /* 0x000000ffff117224 */ /* 0x000fd400078e0009 */
[----:B------:R-:W-:Y:S01]  /*01e0*/  @!P0 DMUL R12, R12, 1.80143985094819840000e+16 ;  /* 0x435000000c0c8828 */ /* 0x000fe20000000000 */
[----:B------:R-:W-:-:S09]  /*01f0*/  @!P0 IMAD.MOV.U32 R16, RZ, RZ, -0x435 ;  /* 0xfffffbcbff108424 */ /* 0x000fd200078e00ff */
[----:B------:R-:W-:Y:S02]  /*0200*/  @!P0 IMAD.MOV.U32 R17, RZ, RZ, R13 ;  /* 0x000000ffff118224 */ /* 0x000fe400078e000d */
[----:B------:R-:W-:Y:S02]  /*0210*/  @!P0 IMAD.MOV.U32 R8, RZ, RZ, R12 ;  /* 0x000000ffff088224 */ /* 0x000fe400078e000c */
[----:B------:R-:W-:-:S05]  /*0220*/  VIADD R9, R17, 0xffffffff ;  /* 0xffffffff11097836 */ /* 0x000fca0000000000 */
[----:B------:R-:W-:-:S13]  /*0230*/  ISETP.GT.U32.AND P1, PT, R9, 0x7feffffe, PT ;  /* 0x7feffffe0900780c */ /* 0x000fda0003f24070 */
[----:B------:R-:W-:Y:S05]  /*0240*/  @P1 BRA `(.L_x_3) ;  /* 0x0000000400001947 */ /* 0x000fea0003800000 */
[----:B------:R-:W-:Y:S01]  /*0250*/  LOP3.LUT R9, R17, 0xfffff, RZ, 0xc0, !PT ;  /* 0x000fffff11097812 */ /* 0x000fe200078ec0ff */
[----:B------:R-:W-:Y:S01]  /*0260*/  IMAD.MOV.U32 R12, RZ, RZ, RZ ;  /* 0x000000ffff0c7224 */ /* 0x000fe200078e00ff */
[----:B------:R-:W-:Y:S01]  /*0270*/  UMOV UR4, 0x3ae80f1e ;  /* 0x3ae80f1e00047882 */ /* 0x000fe20000000000 */
[----:B------:R-:W-:Y:S01]  /*0280*/  IMAD.MOV.U32 R24, RZ, RZ, -0x748574fc ;  /* 0x8b7a8b04ff187424 */ /* 0x000fe200078e00ff */
[----:B------:R-:W-:Y:S01]  /*0290*/  LOP3.LUT R9, R9, 0x3ff00000, RZ, 0xfc, !PT ;  /* 0x3ff0000009097812 */ /* 0x000fe200078efcff */
[----:B------:R-:W-:Y:S01]  /*02a0*/  IMAD.MOV.U32 R25, RZ, RZ, 0x3ed0ee25 ;  /* 0x3ed0ee25ff197424 */ /* 0x000fe200078e00ff */
[----:B------:R-:W-:Y:S01]  /*02b0*/  UMOV UR5, 0x3eb1380b ;  /* 0x3eb1380b00057882 */ /* 0x000fe20000000000 */
[----:B------:R-:W-:Y:S01]  /*02c0*/  LEA.HI R26, R17, R16, RZ, 0xc ;  /* 0x00000010111a7211 */ /* 0x000fe200078f60ff */
[----:B------:R-:W-:Y:S01]  /*02d0*/  IMAD.MOV.U32 R27, RZ, RZ, 0x43300000 ;  /* 0x43300000ff1b7424 */ /* 0x000fe200078e00ff */
[----:B------:R-:W-:Y:S01]  /*02e0*/  ISETP.GE.U32.AND P0, PT, R9, 0x3ff6a09f, PT ;  /* 0x3ff6a09f0900780c */ /* 0x000fe20003f06070 */
[----:B------:R-:W-:Y:S01]  /*02f0*/  UMOV UR8, 0x80000000 ;  /* 0x8000000000087882 */ /* 0x000fe20000000000 */
[----:B------:R-:W-:-:S11]  /*0300*/  UMOV UR9, 0x43300000 ;  /* 0x4330000000097882 */ /* 0x000fd60000000000 */
[----:B------:R-:W-:Y:S01]  /*0310*/  @P0 IADD3 R13, PT, PT, R9, -0x100000, RZ ;  /* 0xfff00000090d0810 */ /* 0x000fe20007ffe0ff */
[----:B------:R-:W-:-:S04]  /*0320*/  @P0 VIADD R26, R26, 0x1 ;  /* 0x000000011a1a0836 */ /* 0x000fc80000000000 */
[----:B------:R-:W-:Y:S01]  /*0330*/  @P0 IMAD.MOV.U32 R9, RZ, RZ, R13 ;  /* 0x000000ffff090224 */ /* 0x000fe200078e000d */
[----:B------:R-:W-:-:S05]  /*0340*/  LOP3.LUT R26, R26, 0x80000000, RZ, 0x3c, !PT ;  /* 0x800000001a1a7812 */ /* 0x000fca00078e3cff */
[C---:B------:R-:W-:Y:S02]  /*0350*/  DADD R22, R8.reuse, 1 ;  /* 0x3ff0000008167429 */ /* 0x040fe40000000000 */
[----:B------:R-:W-:-:S04]  /*0360*/  DADD R8, R8, -1 ;  /* 0xbff0000008087429 */ /* 0x000fc80000000000 */
[----:B------:R-:W0:Y:S02]  /*0370*/  MUFU.RCP64H R13, R23 ;  /* 0x00000017000d7308 */ /* 0x000e240000001800 */
[----:B0-----:R-:W-:-:S08]  /*0380*/  DFMA R18, -R22, R12, 1 ;  /* 0x3ff000001612742b */ /* 0x001fd0000000010c */
[----:B------:R-:W-:-:S08]  /*0390*/  DFMA R18, R18, R18, R18 ;  /* 0x000000121212722b */ /* 0x000fd00000000012 */
[----:B------:R-:W-:-:S08]  /*03a0*/  DFMA R12, R12, R18, R12 ;  /* 0x000000120c0c722b */ /* 0x000fd0000000000c */
[----:B------:R-:W-:-:S08]  /*03b0*/  DMUL R18, R8, R12 ;  /* 0x0000000c08127228 */ /* 0x000fd00000000000 */
[----:B------:R-:W-:-:S08]  /*03c0*/  DFMA R18, R8, R12, R18 ;  /* 0x0000000c0812722b */ /* 0x000fd00000000012 */
[----:B------:R-:W-:Y:S02]  /*03d0*/  DMUL R20, R18, R18 ;  /* 0x0000001212147228 */ /* 0x000fe40000000000 */
[----:B------:R-:W-:-:S06]  /*03e0*/  DADD R16, R8, -R18 ;  /* 0x0000000008107229 */ /* 0x000fcc0000000812 */
[----:B------:R-:W-:Y:S01]  /*03f0*/  DFMA R22, R20, UR4, R24 ;  /* 0x0000000414167c2b */ /* 0x000fe20008000018 */
[----:B------:R-:W-:Y:S01]  /*0400*/  UMOV UR4, 0x9f02676f ;  /* 0x9f02676f00047882 */ /* 0x000fe20000000000 */
[----:B------:R-:W-:Y:S01]  /*0410*/  UMOV UR5, 0x3ef3b266 ;  /* 0x3ef3b26600057882 */ /* 0x000fe20000000000 */
[----:B------:R-:W-:Y:S02]  /*0420*/  DADD R24, R16, R16 ;  /* 0x0000000010187229 */ /* 0x000fe40000000010 */
[----:B------:R-:W-:Y:S01]  /*0430*/  DADD R16, R26, -UR8 ;  /* 0x800000081a107e29 */ /* 0x000fe20008000000 */
[----:B------:R-:W-:Y:S01]  /*0440*/  UMOV UR8, 0xfefa39ef ;  /* 0xfefa39ef00087882 */ /* 0x000fe20000000000 */
[----:B------:R-:W-:Y:S01]  /*0450*/  UMOV UR9, 0x3fe62e42 ;  /* 0x3fe62e4200097882 */ /* 0x000fe20000000000 */
[----:B------:R-:W-:Y:S01]  /*0460*/  DFMA R22, R20, R22, UR4 ;  /* 0x0000000414167e2b */ /* 0x000fe20008000016 */
[----:B------:R-:W-:Y:S01]  /*0470*/  UMOV UR4, 0xa9ab0956 ;  /* 0xa9ab095600047882 */ /* 0x000fe20000000000 */
[----:B------:R-:W-:Y:S01]  /*0480*/  UMOV UR5, 0x3f1745cb ;  /* 0x3f1745cb00057882 */ /* 0x000fe20000000000 */
[----:B------:R-:W-:-:S02]  /*0490*/  DFMA R26, R8, -R18, R24 ;  /* 0x80000012081a722b */ /* 0x000fc40000000018 */
[----:B------:R-:W-:-:S03]  /*04a0*/  DFMA R8, R16, UR8, R18 ;  /* 0x0000000810087c2b */ /* 0x000fc60008000012 */
[----:B------:R-:W-:Y:S01]  /*04b0*/  DFMA R22, R20, R22, UR4 ;  /* 0x0000000414167e2b */ /* 0x000fe20008000016 */
[----:B------:R-:W-:Y:S01]  /*04c0*/  UMOV UR4, 0x2d1b5154 ;  /* 0x2d1b515400047882 */ /* 0x000fe20000000000 */
[----:B------:R-:W-:Y:S01]  /*04d0*/  UMOV UR5, 0x3f3c71c7 ;  /* 0x3f3c71c700057882 */ /* 0x000fe20000000000 */
[----:B------:R-:W-:-:S05]  /*04e0*/  DMUL R26, R12, R26 ;  /* 0x0000001a0c1a7228 */ /* 0x000fca0000000000 */
[----:B------:R-:W-:Y:S01]  /*04f0*/  DFMA R22, R20, R22, UR4 ;  /* 0x0000000414167e2b */ /* 0x000fe20008000016 */
[----:B------:R-:W-:Y:S01]  /*0500*/  UMOV UR4, 0x923be72d ;  /* 0x923be72d00047882 */ /* 0x000fe20000000000 */
[----:B------:R-:W-:-:S06]  /*0510*/  UMOV UR5, 0x3f624924 ;  /* 0x3f62492400057882 */ /* 0x000fcc0000000000 */
        /* <DEDUP_REMOVED lines=8> */
[----:B------:R-:W-:Y:S02]  /*05a0*/  UMOV UR5, 0x3fe62e42 ;  /* 0x3fe62e4200057882 */ /* 0x000fe40000000000 */
[----:B------:R-:W-:Y:S01]  /*05b0*/  DFMA R22, R16, -UR4, R8 ;  /* 0x8000000410167c2b */ /* 0x000fe20008000008 */
[----:B------:R-:W-:Y:S01]  /*05c0*/  UMOV UR4, 0x3b39803f ;  /* 0x3b39803f00047882 */ /* 0x000fe20000000000 */
[----:B------:R-:W-:Y:S02]  /*05d0*/  UMOV UR5, 0x3c7abc9e ;  /* 0x3c7abc9e00057882 */ /* 0x000fe40000000000 */
[----:B------:R-:W-:-:S04]  /*05e0*/  DMUL R24, R20, R24 ;  /* 0x0000001814187228 */ /* 0x000fc80000000000 */
[----:B------:R-:W-:-:S04]  /*05f0*/  DADD R22, -R18, R22 ;  /* 0x0000000012167229 */ /* 0x000fc80000000116 */
[----:B------:R-:W-:-:S08]  /*0600*/  DFMA R24, R18, R24, R26 ;  /* 0x000000181218722b */ /* 0x000fd0000000001a */
[----:B------:R-:W-:-:S08]  /*0610*/  DADD R22, R24, -R22 ;  /* 0x0000000018167229 */ /* 0x000fd00000000816 */
[----:B------:R-:W-:-:S08]  /*0620*/  DFMA R22, R16, UR4, R22 ;  /* 0x0000000410167c2b */ /* 0x000fd00008000016 */
[----:B------:R-:W-:Y:S01]  /*0630*/  DADD R12, R8, R22 ;  /* 0x00000000080c7229 */ /* 0x000fe20000000016 */
[----:B------:R-:W-:Y:S10]  /*0640*/  BRA `(.L_x_4) ;  /* 0x0000000000187947 */ /* 0x000ff40003800000 */
.L_x_3:
[----:B------:R-:W-:Y:S01]  /*0650*/  MOV R8, 0x0 ;  /* 0x0000000000087802 */ /* 0x000fe20000000f00 */
[----:B------:R-:W-:Y:S01]  /*0660*/  IMAD.MOV.U32 R9, RZ, RZ, 0x7ff00000 ;  /* 0x7ff00000ff097424 */ /* 0x000fe200078e00ff */
[----:B------:R-:W-:-:S05]  /*0670*/  LOP3.LUT P0, RZ, R13, 0x7fffffff, RZ, 0xc0, !PT ;  /* 0x7fffffff0dff7812 */ /* 0x000fca000780c0ff */
[----:B------:R-:W-:-:S10]  /*0680*/  DFMA R8, R12, R8, +INF ;  /* 0x7ff000000c08742b */ /* 0x000fd40000000008 */
[----:B------:R-:W-:Y:S02]  /*0690*/  FSEL R12, R8, RZ, P0 ;  /* 0x000000ff080c7208 */ /* 0x000fe40000000000 */
[----:B------:R-:W-:-:S07]  /*06a0*/  FSEL R13, R9, -QNAN , P0 ;  /* 0xfff00000090d7808 */ /* 0x000fce0000000000 */
.L_x_4:
[----:B------:R-:W-:Y:S05]  /*06b0*/  BSYNC.RECONVERGENT B1 ;  /* 0x0000000000017941 */ /* 0x000fea0003800200 */
.L_x_2:
[----:B------:R-:W0:Y:S01]  /*06c0*/  MUFU.RCP64H R9, -0.00099999923259019851685 ;  /* 0xbf50624d00097908 */ /* 0x000e220000001800 */
[----:B------:R-:W-:Y:S01]  /*06d0*/  IMAD.MOV.U32 R18, RZ, RZ, -0x20000000 ;  /* 0xe0000000ff127424 */ /* 0x000fe200078e00ff */
[----:B------:R-:W-:Y:S01]  /*06e0*/  FSETP.GEU.AND P1, PT, |R13|, 6.5827683646048100446e-37, PT ;  /* 0x036000000d00780b */ /* 0x000fe20003f2e200 */
[----:B------:R-:W-:Y:S01]  /*06f0*/  IMAD.MOV.U32 R19, RZ, RZ, 0x3f50624d ;  /* 0x3f50624dff137424 */ /* 0x000fe200078e00ff */
[----:B------:R-:W-:Y:S01]  /*0700*/  BSSY.RECONVERGENT B1, `(.L_x_5) ;  /* 0x0000015000017945 */ /* 0x000fe20003800200 */
[----:B------:R-:W-:-:S06]  /*0710*/  IMAD.MOV.U32 R8, RZ, RZ, 0x1 ;  /* 0x00000001ff087424 */ /* 0x000fcc00078e00ff */
[----:B0-----:R-:W-:-:S08]  /*0720*/  DFMA R16, R8, R18, 1 ;  /* 0x3ff000000810742b */ /* 0x001fd00000000012 */
[----:B------:R-:W-:-:S08]  /*0730*/  DFMA R16, R16, R16, R16 ;  /* 0x000000101010722b */ /* 0x000fd00000000010 */
[----:B------:R-:W-:-:S08]  /*0740*/  DFMA R16, R8, R16, R8 ;  /* 0x000000100810722b */ /* 0x000fd00000000008 */
[----:B------:R-:W-:-:S08]  /*0750*/  DFMA R8, R16, R18, 1 ;  /* 0x3ff000001008742b */ /* 0x000fd00000000012 */
[----:B------:R-:W-:-:S08]  /*0760*/  DFMA R8, R16, R8, R16 ;  /* 0x000000081008722b */ /* 0x000fd00000000010 */
[----:B------:R-:W-:-:S08]  /*0770*/  DMUL R28, R8, R12 ;  /* 0x0000000c081c7228 */ /* 0x000fd00000000000 */
[----:B------:R-:W-:-:S08]  /*0780*/  DFMA R16, R28, R18, R12 ;  /* 0x000000121c10722b */ /* 0x000fd0000000000c */
[----:B------:R-:W-:Y:S01]  /*0790*/  DFMA R28, R8, R16, R28 ;  /* 0x00000010081c722b */ /* 0x000fe2000000001c */
[----:B------:R-:W-:-:S09]  /*07a0*/  IMAD.MOV.U32 R9, RZ, RZ, -0x40af9db3 ;  /* 0xbf50624dff097424 */ /* 0x000fd200078e00ff */
[----:B------:R-:W-:-:S05]  /*07b0*/  FFMA R8, RZ, -0.81399995088577270508, R29 ;  /* 0xbf50624dff087823 */ /* 0x000fca000000001d */
[----:B------:R-:W-:Y:S01]  /*07c0*/  FSETP.GT.AND P0, PT, |R8|, 1.469367938527859385e-39, PT ;  /* 0x001000000800780b */ /* 0x000fe20003f04200 */
[----:B------:R-:W-:-:S12]  /*07d0*/  IMAD.MOV.U32 R8, RZ, RZ, -0x20000000 ;  /* 0xe0000000ff087424 */ /* 0x000fd800078e00ff */
[----:B------:R-:W-:Y:S05]  /*07e0*/  @P0 BRA P1, `(.L_x_6) ;  /* 0x0000000000180947 */ /* 0x000fea0000800000 */
[----:B------:R-:W-:Y:S01]  /*07f0*/  MOV R16, R12 ;  /* 0x0000000c00107202 */ /* 0x000fe20000000f00 */
[----:B------:R-:W-:Y:S01]  /*0800*/  IMAD.MOV.U32 R17, RZ, RZ, R13 ;  /* 0x000000ffff117224 */ /* 0x000fe200078e000d */
[----:B------:R-:W-:-:S07]  /*0810*/  MOV R28, 0x830 ;  /* 0x00000830001c7802 */ /* 0x000fce0000000f00 */
[----:B------:R-:W-:Y:S05]  /*0820*/  CALL.REL.NOINC `($__internal_0_$__cuda_sm20_div_rn_f64_full) ;  /* 0x0000000c00247944 */ /* 0x000fea0003c00000 */
[----:B------:R-:W-:Y:S02]  /*0830*/  IMAD.MOV.U32 R28, RZ, RZ, R20 ;  /* 0x000000ffff1c7224 */ /* 0x000fe400078e0014 */
[----:B------:R-:W-:-:S07]  /*0840*/  IMAD.MOV.U32 R29, RZ, RZ, R21 ;  /* 0x000000ffff1d7224 */ /* 0x000fce00078e0015 */
.L_x_6:
[----:B------:R-:W-:Y:S05]  /*0850*/  BSYNC.RECONVERGENT B1 ;  /* 0x0000000000017941 */ /* 0x000fea0003800200 */
.L_x_5:
[----:B------:R-:W2:Y:S01]  /*0860*/  LDG.E R14, desc[UR6][R14.64] ;  /* 0x000000060e0e7981 */ /* 0x000ea2000c1e1900 */
[----:B------:R-:W0:Y:S01]  /*0870*/  MUFU.RCP64H R19, -0.00099999923259019851685 ;  /* 0xbf50624d00137908 */ /* 0x000e220000001800 */
[----:B------:R-:W-:Y:S01]  /*0880*/  IMAD.MOV.U32 R12, RZ, RZ, -0x20000000 ;  /* 0xe0000000ff0c7424 */ /* 0x000fe200078e00ff */
[----:B------:R-:W-:Y:S01]  /*0890*/  MOV R13, 0x3f50624d ;  /* 0x3f50624d000d7802 */ /* 0x000fe20000000f00 */
[----:B------:R-:W-:Y:S01]  /*08a0*/  IMAD.MOV.U32 R18, RZ, RZ, 0x1 ;  /* 0x00000001ff127424 */ /* 0x000fe200078e00ff */
[----:B------:R-:W-:Y:S01]  /*08b0*/  BSSY.RECONVERGENT B1, `(.L_x_7) ;  /* 0x000005d000017945 */ /* 0x000fe20003800200 */
[----:B------:R-:W-:Y:S02]  /*08c0*/  IMAD.MOV.U32 R34, RZ, RZ, -0x3ff ;  /* 0xfffffc01ff227424 */ /* 0x000fe400078e00ff */
[----:B------:R-:W-:Y:S01]  /*08d0*/  IMAD.MOV.U32 R32, RZ, RZ, 0x437c0000 ;  /* 0x437c0000ff207424 */ /* 0x000fe200078e00ff */
[----:B------:R-:W-:Y:S01]  /*08e0*/  F2F.F32.F64 R28, R28 ;  /* 0x0000001c001c7310 */ /* 0x000fe20000301000 */
[----:B--2---:R-:W-:Y:S01]  /*08f0*/  FMUL R20, R14, -0.0010000000474974513054 ;  /* 0xba83126f0e147820 */ /* 0x004fe20000400000 */
[----:B0-----:R-:W-:-:S06]  /*0900*/  DFMA R14, R18, R12, 1 ;  /* 0x3ff00000120e742b */ /* 0x001fcc000000000c */
[----:B------:R-:W0:Y:S02]  /*0910*/  F2F.F64.F32 R30, R20 ;  /* 0x00000014001e7310 */ /* 0x000e240000201800 */
[----:B------:R-:W-:-:S08]  /*0920*/  DFMA R14, R14, R14, R14 ;  /* 0x0000000e0e0e722b */ /* 0x000fd0000000000e */
[----:B------:R-:W-:Y:S02]  /*0930*/  DFMA R14, R18, R14, R18 ;  /* 0x0000000e120e722b */ /* 0x000fe40000000012 */
[----:B0-----:R-:W-:-:S10]  /*0940*/  DADD R30, R30, 1 ;  /* 0x3ff000001e1e7429 */ /* 0x001fd40000000000 */
[----:B------:R-:W-:Y:S01]  /*0950*/  ISETP.GT.AND P0, PT, R31, 0xfffff, PT ;  /* 0x000fffff1f00780c */ /* 0x000fe20003f04270 */
[--C-:B------:R-:W-:Y:S02]  /*0960*/  IMAD.MOV.U32 R16, RZ, RZ, R30.reuse ;  /* 0x000000ffff107224 */ /* 0x100fe400078e001e */
[----:B------:R-:W-:Y:S02]  /*0970*/  IMAD.MOV.U32 R17, RZ, RZ, R31 ;  /* 0x000000ffff117224 */ /* 0x000fe400078e001f */
[----:B------:R-:W-:Y:S02]  /*0980*/  IMAD.MOV.U32 R24, RZ, RZ, R30 ;  /* 0x000000ffff187224 */ /* 0x000fe400078e001e */
[----:B------:R-:W-:-:S06]  /*0990*/  FMUL R30, R28, -0.0010000000474974513054 ;  /* 0xba83126f1c1e7820 */ /* 0x000fcc0000400000 */
[----:B------:R-:W-:Y:S01]  /*09a0*/  @!P0 DMUL R16, R16, 1.80143985094819840000e+16 ;  /* 0x4350000010108828 */ /* 0x000fe20000000000 */
[----:B------:R-:W-:-:S09]  /*09b0*/  @!P0 IMAD.MOV.U32 R34, RZ, RZ, -0x435 ;  /* 0xfffffbcbff228424 */ /* 0x000fd200078e00ff */
[----:B------:R-:W-:Y:S02]  /*09c0*/  @!P0 IMAD.MOV.U32 R31, RZ, RZ, R17 ;  /* 0x000000ffff1f8224 */ /* 0x000fe400078e0011 */
[----:B------:R-:W-:Y:S02]  /*09d0*/  @!P0 IMAD.MOV.U32 R24, RZ, RZ, R16 ;  /* 0x000000ffff188224 */ /* 0x000fe400078e0010 */
[----:B------:R-:W-:-:S05]  /*09e0*/  VIADD R20, R31, 0xffffffff ;  /* 0xffffffff1f147836 */ /* 0x000fca0000000000 */
[----:B------:R-:W-:Y:S01]  /*09f0*/  ISETP.GE.U32.AND P1, PT, R20, 0x7fefffff, PT ;  /* 0x7fefffff1400780c */ /* 0x000fe20003f26070 */
[----:B------:R-:W-:-:S08]  /*0a00*/  DFMA R20, R14, R12, 1 ;  /* 0x3ff000000e14742b */ /* 0x000fd0000000000c */
[----:B------:R-:W-:-:S04]  /*0a10*/  DFMA R14, R14, R20, R14 ;  /* 0x000000140e0e722b */ /* 0x000fc8000000000e */
[----:B------:R-:W-:Y:S01]  /*0a20*/  @P1 IMAD.MOV.U32 R18, RZ, RZ, 0x0 ;  /* 0x00000000ff121424 */ /* 0x000fe200078e00ff */
[----:B------:R-:W-:Y:S01]  /*0a30*/  @P1 LOP3.LUT P2, RZ, R17, 0x7fffffff, RZ, 0xc0, !PT ;  /* 0x7fffffff11ff1812 */ /* 0x000fe2000784c0ff */
[----:B------:R-:W-:-:S06]  /*0a40*/  @P1 IMAD.MOV.U32 R19, RZ, RZ, 0x7ff00000 ;  /* 0x7ff00000ff131424 */ /* 0x000fcc00078e00ff */
[----:B------:R-:W-:Y:S01]  /*0a50*/  @P1 DFMA R18, R16, R18, +INF ;  /* 0x7ff000001012142b */ /* 0x000fe20000000012 */
[----:B------:R-:W-:-:S05]  /*0a60*/  MOV R17, 0x3bbb989d ;  /* 0x3bbb989d00117802 */ /* 0x000fca0000000f00 */
[----:B------:R-:W-:-:S04]  /*0a70*/  FFMA.SAT R29, R30, R17, 0.5 ;  /* 0x3f0000001e1d7423 */ /* 0x000fc80000002011 */
[----:B------:R-:W-:Y:S02]  /*0a80*/  @P1 FSEL R22, R18, RZ, P2 ;  /* 0x000000ff12161208 */ /* 0x000fe40001000000 */
[----:B------:R-:W-:Y:S01]  /*0a90*/  @P1 FSEL R23, R19, -QNAN , P2 ;  /* 0xfff0000013171808 */ /* 0x000fe20001000000 */
[----:B------:R-:W-:Y:S06]  /*0aa0*/  @P1 BRA `(.L_x_8) ;  /* 0x0000000000f41947 */ /* 0x000fec0003800000 */
[----:B------:R-:W-:Y:S01]  /*0ab0*/  LOP3.LUT R16, R31, 0xfffff, RZ, 0xc0, !PT ;  /* 0x000fffff1f107812 */ /* 0x000fe200078ec0ff */
[----:B------:R-:W-:Y:S01]  /*0ac0*/  IMAD.MOV.U32 R18, RZ, RZ, -0x748574fc ;  /* 0x8b7a8b04ff127424 */ /* 0x000fe200078e00ff */
[----:B------:R-:W-:Y:S01]  /*0ad0*/  UMOV UR4, 0x3ae80f1e ;  /* 0x3ae80f1e00047882 */ /* 0x000fe20000000000 */
[----:B------:R-:W-:Y:S01]  /*0ae0*/  IMAD.MOV.U32 R19, RZ, RZ, 0x3ed0ee25 ;  /* 0x3ed0ee25ff137424 */ /* 0x000fe200078e00ff */
[----:B------:R-:W-:Y:S01]  /*0af0*/  LOP3.LUT R25, R16, 0x3ff00000, RZ, 0xfc, !PT ;  /* 0x3ff0000010197812 */ /* 0x000fe200078efcff */
[----:B------:R-:W-:Y:S01]  /*0b00*/  UMOV UR5, 0x3eb1380b ;  /* 0x3eb1380b00057882 */ /* 0x000fe20000000000 */
[----:B------:R-:W-:Y:S02]  /*0b10*/  MOV R16, RZ ;  /* 0x000000ff00107202 */ /* 0x000fe40000000f00 */
[----:B------:R-:W-:Y:S02]  /*0b20*/  ISETP.GE.U32.AND P0, PT, R25, 0x3ff6a09f, PT ;  /* 0x3ff6a09f1900780c */ /* 0x000fe40003f06070 */
[----:B------:R-:W-:-:S11]  /*0b30*/  LEA.HI R31, R31, R34, RZ, 0xc ;  /* 0x000000221f1f7211 */ /* 0x000fd600078f60ff */
[----:B------:R-:W-:Y:S02]  /*0b40*/  @P0 VIADD R17, R25, 0xfff00000 ;  /* 0xfff0000019110836 */ /* 0x000fe40000000000 */
[----:B------:R-:W-:Y:S02]  /*0b50*/  @P0 VIADD R31, R31, 0x1 ;  /* 0x000000011f1f0836 */ /* 0x000fe40000000000 */
[----:B------:R-:W-:-:S06]  /*0b60*/  @P0 IMAD.MOV.U32 R25, RZ, RZ, R17 ;  /* 0x000000ffff190224 */ /* 0x000fcc00078e0011 */
        /* <DEDUP_REMOVED lines=8> */
[----:B------:R-:W-:-:S08]  /*0bf0*/  DMUL R16, R20, R20 ;  /* 0x0000001414107228 */ /* 0x000fd00000000000 */
[----:B------:R-:W-:Y:S01]  /*0c00*/  DFMA R18, R16, UR4, R18 ;  /* 0x0000000410127c2b */ /* 0x000fe20008000012 */
[----:B------:R-:W-:Y:S01]  /*0c10*/  UMOV UR4, 0x9f02676f ;  /* 0x9f02676f00047882 */ /* 0x000fe20000000000 */
[----:B------:R-:W-:-:S06]  /*0c20*/  UMOV UR5, 0x3ef3b266 ;  /* 0x3ef3b26600057882 */ /* 0x000fcc0000000000 */
[----:B------:R-:W-:Y:S01]  /*0c30*/  DFMA R26, R16, R18, UR4 ;  /* 0x00000004101a7e2b */ /* 0x000fe20008000012 */
[----:B------:R-:W-:Y:S01]  /*0c40*/  UMOV UR4, 0xa9ab0956 ;  /* 0xa9ab095600047882 */ /* 0x000fe20000000000 */
[----:B------:R-:W-:Y:S01]  /*0c50*/  UMOV UR5, 0x3f1745cb ;  /* 0x3f1745cb00057882 */ /* 0x000fe20000000000 */
[----:B------:R-:W-:-:S05]  /*0c60*/  DADD R18, R24, -R20 ;  /* 0x0000000018127229 */ /* 0x000fca0000000814 */
[----:B------:R-:W-:Y:S01]  /*0c70*/  DFMA R26, R16, R26, UR4 ;  /* 0x00000004101a7e2b */ /* 0x000fe2000800001a */
[----:B------:R-:W-:Y:S01]  /*0c80*/  UMOV UR4, 0x2d1b5154 ;  /* 0x2d1b515400047882 */ /* 0x000fe20000000000 */
[----:B------:R-:W-:Y:S01]  /*0c90*/  UMOV UR5, 0x3f3c71c7 ;  /* 0x3f3c71c700057882 */ /* 0x000fe20000000000 */
[----:B------:R-:W-:-:S05]  /*0ca0*/  DADD R18, R18, R18 ;  /* 0x0000000012127229 */ /* 0x000fca0000000012 */
[----:B------:R-:W-:Y:S01]  /*0cb0*/  DFMA R26, R16, R26, UR4 ;  /* 0x00000004101a7e2b */ /* 0x000fe2000800001a */
[----:B------:R-:W-:Y:S01]  /*0cc0*/  UMOV UR4, 0x923be72d ;  /* 0x923be72d00047882 */ /* 0x000fe20000000000 */
[----:B------:R-:W-:Y:S01]  /*0cd0*/  UMOV UR5, 0x3f624924 ;  /* 0x3f62492400057882 */ /* 0x000fe20000000000 */
[----:B------:R-:W-:Y:S01]  /*0ce0*/  DFMA R18, R24, -R20, R18 ;  /* 0x800000141812722b */ /* 0x000fe20000000012 */
[----:B------:R-:W-:Y:S01]  /*0cf0*/  LOP3.LUT R24, R31, 0x80000000, RZ, 0x3c, !PT ;  /* 0x800000001f187812 */ /* 0x000fe200078e3cff */
[----:B------:R-:W-:-:S03]  /*0d00*/  IMAD.MOV.U32 R25, RZ, RZ, 0x43300000 ;  /* 0x43300000ff197424 */ /* 0x000fc600078e00ff */
[----:B------:R-:W-:Y:S01]  /*0d10*/  DFMA R26, R16, R26, UR4 ;  /* 0x00000004101a7e2b */ /* 0x000fe2000800001a */
[----:B------:R-:W-:Y:S01]  /*0d20*/  UMOV UR4, 0x9999a3c4 ;  /* 0x9999a3c400047882 */ /* 0x000fe20000000000 */
[----:B------:R-:W-:Y:S01]  /*0d30*/  UMOV UR5, 0x3f899999 ;  /* 0x3f89999900057882 */ /* 0x000fe20000000000 */
[----:B------:R-:W-:-:S05]  /*0d40*/  DMUL R18, R22, R18 ;  /* 0x0000001216127228 */ /* 0x000fca0000000000 */
[----:B------:R-:W-:Y:S01]  /*0d50*/  DFMA R26, R16, R26, UR4 ;  /* 0x00000004101a7e2b */ /* 0x000fe2000800001a */
[----:B------:R-:W-:Y:S01]  /*0d60*/  UMOV UR4, 0x80000000 ;  /* 0x8000000000047882 */ /* 0x000fe20000000000 */
[----:B------:R-:W-:Y:S02]  /*0d70*/  UMOV UR5, 0x43300000 ;  /* 0x4330000000057882 */ /* 0x000fe40000000000 */
[----:B------:R-:W-:Y:S01]  /*0d80*/  DADD R24, R24, -UR4 ;  /* 0x8000000418187e29 */ /* 0x000fe20008000000 */
[----:B------:R-:W-:Y:S01]  /*0d90*/  UMOV UR4, 0x55555554 ;  /* 0x5555555400047882 */ /* 0x000fe20000000000 */
[----:B------:R-:W-:Y:S02]  /*0da0*/  UMOV UR5, 0x3fb55555 ;  /* 0x3fb5555500057882 */ /* 0x000fe40000000000 */
[----:B------:R-:W-:Y:S01]  /*0db0*/  DFMA R26, R16, R26, UR4 ;  /* 0x00000004101a7e2b */ /* 0x000fe2000800001a */
[----:B------:R-:W-:Y:S01]  /*0dc0*/  UMOV UR4, 0xfefa39ef ;  /* 0xfefa39ef00047882 */ /* 0x000fe20000000000 */
[----:B------:R-:W-:-:S02]  /*0dd0*/  UMOV UR5, 0x3fe62e42 ;  /* 0x3fe62e4200057882 */ /* 0x000fc40000000000 */
[----:B------:R-:W-:-:S04]  /*0de0*/  DFMA R22, R24, UR4, R20 ;  /* 0x0000000418167c2b */ /* 0x000fc80008000014 */
[----:B------:R-:W-:-:S04]  /*0df0*/  DMUL R26, R16, R26 ;  /* 0x0000001a101a7228 */ /* 0x000fc80000000000 */
[----:B------:R-:W-:Y:S01]  /*0e00*/  DFMA R16, R24, -UR4, R22 ;  /* 0x8000000418107c2b */ /* 0x000fe20008000016 */
[----:B------:R-:W-:Y:S01]  /*0e10*/  UMOV UR4, 0x3b39803f ;  /* 0x3b39803f00047882 */ /* 0x000fe20000000000 */
[----:B------:R-:W-:Y:S02]  /*0e20*/  UMOV UR5, 0x3c7abc9e ;  /* 0x3c7abc9e00057882 */ /* 0x000fe40000000000 */
[----:B------:R-:W-:-:S04]  /*0e30*/  DFMA R18, R20, R26, R18 ;  /* 0x0000001a1412722b */ /* 0x000fc80000000012 */
[----:B------:R-:W-:-:S08]  /*0e40*/  DADD R16, -R20, R16 ;  /* 0x0000000014107229 */ /* 0x000fd00000000110 */
[----:B------:R-:W-:-:S08]  /*0e50*/  DADD R16, R18, -R16 ;  /* 0x0000000012107229 */ /* 0x000fd00000000810 */
[----:B------:R-:W-:-:S08]  /*0e60*/  DFMA R16, R24, UR4, R16 ;  /* 0x0000000418107c2b */ /* 0x000fd00008000010 */
[----:B------:R-:W-:-:S11]  /*0e70*/  DADD R22, R22, R16 ;  /* 0x0000000016167229 */ /* 0x000fd60000000010 */
.L_x_8:
[----:B------:R-:W-:Y:S05]  /*0e80*/  BSYNC.RECONVERGENT B1 ;  /* 0x0000000000017941 */ /* 0x000fea0003800200 */
.L_x_7:
[----:B------:R-:W-:Y:S01]  /*0e90*/  DMUL R16, R14, R22 ;  /* 0x000000160e107228 */ /* 0x000fe20000000000 */
[----:B------:R-:W-:Y:S01]  /*0ea0*/  FFMA.RM R29, R29, R32, 12582913 ;  /* 0x4b4000011d1d7423 */ /* 0x000fe20000004020 */
[----:B------:R-:W-:Y:S01]  /*0eb0*/  FSETP.GEU.AND P1, PT, |R23|, 6.5827683646048100446e-37, PT ;  /* 0x036000001700780b */ /* 0x000fe20003f2e200 */
[----:B------:R-:W-:Y:S01]  /*0ec0*/  BSSY.RECONVERGENT B1, `(.L_x_9) ;  /* 0x0000014000017945 */ /* 0x000fe20003800200 */
[----:B------:R-:W-:Y:S01]  /*0ed0*/  FFMA R5, R28, R28, R5 ;  /* 0x0000001c1c057223 */ /* 0x000fe20000000005 */
[C---:B------:R-:W-:Y:S01]  /*0ee0*/  FADD R19, R29.reuse, -12583039 ;  /* 0xcb40007f1d137421 */ /* 0x040fe20000000000 */
[----:B------:R-:W-:Y:S02]  /*0ef0*/  IMAD.SHL.U32 R29, R29, 0x800000, RZ ;  /* 0x008000001d1d7824 */ /* 0x000fe400078e00ff */
[----:B------:R-:W-:Y:S01]  /*0f00*/  DFMA R12, R16, R12, R22 ;  /* 0x0000000c100c722b */ /* 0x000fe20000000016 */
[----:B------:R-:W-:-:S04]  /*0f10*/  FFMA R19, R30, 1.4426950216293334961, -R19 ;  /* 0x3fb8aa3b1e137823 */ /* 0x000fc80000000813 */
[----:B------:R-:W-:-:S03]  /*0f20*/  FFMA R19, R30, 1.925963033500011079e-08, R19 ;  /* 0x32a570601e137823 */ /* 0x000fc60000000013 */
[----:B------:R-:W-:Y:S02]  /*0f30*/  DFMA R14, R14, R12, R16 ;  /* 0x0000000c0e0e722b */ /* 0x000fe40000000010 */
[----:B------:R-:W0:Y:S08]  /*0f40*/  MUFU.EX2 R12, R19 ;  /* 0x00000013000c7308 */ /* 0x000e300000000800 */
[----:B------:R-:W-:-:S05]  /*0f50*/  FFMA R13, RZ, -0.81399995088577270508, R15 ;  /* 0xbf50624dff0d7823 */ /* 0x000fca000000000f */
[----:B------:R-:W-:Y:S01]  /*0f60*/  FSETP.GT.AND P0, PT, |R13|, 1.469367938527859385e-39, PT ;  /* 0x001000000d00780b */ /* 0x000fe20003f04200 */
[----:B0-----:R-:W-:-:S04]  /*0f70*/  FMUL R12, R29, R12 ;  /* 0x0000000c1d0c7220 */ /* 0x001fc80000400000 */
[----:B------:R-:W-:-:S08]  /*0f80*/  FMUL R7, R12, R7 ;  /* 0x000000070c077220 */ /* 0x000fd00000400000 */
[----:B------:R-:W-:Y:S05]  /*0f90*/  @P0 BRA P1, `(.L_x_10) ;  /* 0x0000000000180947 */ /* 0x000fea0000800000 */
[----:B------:R-:W-:Y:S01]  /*0fa0*/  IMAD.MOV.U32 R16, RZ, RZ, R22 ;  /* 0x000000ffff107224 */ /* 0x000fe200078e0016 */
[----:B------:R-:W-:Y:S02]  /*0fb0*/  MOV R17, R23 ;  /* 0x0000001700117202 */ /* 0x000fe40000000f00 */
[----:B------:R-:W-:-:S07]  /*0fc0*/  MOV R28, 0xfe0 ;  /* 0x00000fe0001c7802 */ /* 0x000fce0000000f00 */
[----:B------:R-:W-:Y:S05]  /*0fd0*/  CALL.REL.NOINC `($__internal_0_$__cuda_sm20_div_rn_f64_full) ;  /* 0x0000000400387944 */ /* 0x000fea0003c00000 */
[----:B------:R-:W-:Y:S02]  /*0fe0*/  IMAD.MOV.U32 R14, RZ, RZ, R20 ;  /* 0x000000ffff0e7224 */ /* 0x000fe400078e0014 */
[----:B------:R-:W-:-:S07]  /*0ff0*/  IMAD.MOV.U32 R15, RZ, RZ, R21 ;  /* 0x000000ffff0f7224 */ /* 0x000fce00078e0015 */
.L_x_10:
[----:B------:R-:W-:Y:S05]  /*1000*/  BSYNC.RECONVERGENT B1 ;  /* 0x0000000000017941 */ /* 0x000fea0003800200 */
.L_x_9:
[----:B------:R-:W0:Y:S01]  /*1010*/  F2F.F32.F64 R14, R14 ;  /* 0x0000000e000e7310 */ /* 0x000e220000301000 */
[----:B------:R-:W-:Y:S01]  /*1020*/  IMAD.MOV.U32 R9, RZ, RZ, 0x3bbb989d ;  /* 0x3bbb989dff097424 */ /* 0x000fe200078e00ff */
[----:B------:R-:W-:Y:S01]  /*1030*/  IADD3 R4, PT, PT, R4, 0x2, RZ ;  /* 0x0000000204047810 */ /* 0x000fe20007ffe0ff */
[----:B------:R-:W-:Y:S02]  /*1040*/  IMAD.MOV.U32 R12, RZ, RZ, 0x437c0000 ;  /* 0x437c0000ff0c7424 */ /* 0x000fe400078e00ff */
[----:B------:R-:W-:-:S05]  /*1050*/  VIADD R6, R6, 0x2 ;  /* 0x0000000206067836 */ /* 0x000fca0000000000 */
[----:B------:R-:W-:Y:S01]  /*1060*/  ISETP.NE.AND P0, PT, R6, 0xa, PT ;  /* 0x0000000a0600780c */ /* 0x000fe20003f05270 */
[C---:B0-----:R-:W-:Y:S01]  /*1070*/  FMUL R8, R14.reuse, -0.0010000000474974513054 ;  /* 0xba83126f0e087820 */ /* 0x041fe20000400000 */
[----:B------:R-:W-:-:S03]  /*1080*/  FFMA R5, R14, R14, R5 ;  /* 0x0000000e0e057223 */ /* 0x000fc60000000005 */
[----:B------:R-:W-:-:S04]  /*1090*/  FFMA.SAT R9, R8, R9, 0.5 ;  /* 0x3f00000008097423 */ /* 0x000fc80000002009 */
[----:B------:R-:W-:-:S04]  /*10a0*/  FFMA.RM R9, R9, R12, 12582913 ;  /* 0x4b40000109097423 */ /* 0x000fc8000000400c */
[C---:B------:R-:W-:Y:S01]  /*10b0*/  FADD R13, R9.reuse, -12583039 ;  /* 0xcb40007f090d7421 */ /* 0x040fe20000000000 */
[----:B------:R-:W-:-:S03]  /*10c0*/  IMAD.SHL.U32 R9, R9, 0x800000, RZ ;  /* 0x0080000009097824 */ /* 0x000fc600078e00ff */
[----:B------:R-:W-:-:S04]  /*10d0*/  FFMA R13, R8, 1.4426950216293334961, -R13 ;  /* 0x3fb8aa3b080d7823 */ /* 0x000fc8000000080d */
[----:B------:R-:W-:-:S04]  /*10e0*/  FFMA R13, R8, 1.925963033500011079e-08, R13 ;  /* 0x32a57060080d7823 */ /* 0x000fc8000000000d */
[----:B------:R-:W0:Y:S02]  /*10f0*/  MUFU.EX2 R8, R13 ;  /* 0x0000000d00087308 */ /* 0x000e240000000800 */
[----:B0-----:R-:W-:-:S04]  /*1100*/  FMUL R8, R9, R8 ;  /* 0x0000000809087220 */ /* 0x001fc80000400000 */
[----:B------:R-:W-:Y:S01]  /*1110*/  FMUL R7, R7, R8 ;  /* 0x0000000807077220 */ /* 0x000fe20000400000 */
[----:B------:R-:W-:Y:S06]  /*1120*/  @P0 BRA `(.L_x_11) ;  /* 0xfffffff000000947 */ /* 0x000fec000383ffff */
[----:B------:R-:W-:Y:S01]  /*1130*/  VIADD R4, R5, 0x1800000 ;  /* 0x0180000005047836 */ /* 0x000fe20000000000 */
[----:B------:R-:W-:Y:S04]  /*1140*/  BSSY.RECONVERGENT B1, `(.L_x_12) ;  /* 0x000000b000017945 */ /* 0x000fe80003800200 */
[----:B------:R-:W-:-:S04]  /*1150*/  LOP3.LUT R4, R4, 0x7f800000, RZ, 0xc0, !PT ;  /* 0x7f80000004047812 */ /* 0x000fc800078ec0ff */
[----:B------:R-:W-:-:S13]  /*1160*/  ISETP.GT.U32.AND P0, PT, R4, 0x1ffffff, PT ;  /* 0x01ffffff0400780c */ /* 0x000fda0003f04070 */
[----:B------:R-:W-:Y:S05]  /*1170*/  @P0 BRA `(.L_x_13) ;  /* 0x00000000000c0947 */ /* 0x000fea0003800000 */
[----:B------:R-:W-:-:S07]  /*1180*/  MOV R10, 0x11a0 ;  /* 0x000011a0000a7802 */ /* 0x000fce0000000f00 */
[----:B------:R-:W-:Y:S05]  /*1190*/  CALL.REL.NOINC `($__internal_1_$__cuda_sm20_rcp_rn_f32_slowpath) ;  /* 0x0000000800307944 */ /* 0x000fea0003c00000 */
[----:B------:R-:W-:Y:S05]  /*11a0*/  BRA `(.L_x_14) ;  /* 0x0000000000107947 */ /* 0x000fea0003800000 */
.L_x_13:
[----:B------:R-:W0:Y:S02]  /*11b0*/  MUFU.RCP R6, R5 ;  /* 0x0000000500067308 */ /* 0x000e240000001000 */
[----:B0-----:R-:W-:-:S04]  /*11c0*/  FFMA R4, R5, R6, -1 ;  /* 0xbf80000005047423 */ /* 0x001fc80000000006 */
[----:B------:R-:W-:-:S04]  /*11d0*/  FADD.FTZ R9, -R4, -RZ ;  /* 0x800000ff04097221 */ /* 0x000fc80000010100 */
[----:B------:R-:W-:-:S07]  /*11e0*/  FFMA R6, R6, R9, R6 ;  /* 0x0000000906067223 */ /* 0x000fce0000000006 */
.L_x_14:
[----:B------:R-:W-:Y:S05]  /*11f0*/  BSYNC.RECONVERGENT B1 ;  /* 0x0000000000017941 */ /* 0x000fea0003800200 */
.L_x_12:
[----:B------:R-:W0:Y:S01]  /*1200*/  MUFU.RCP R4, R7 ;  /* 0x0000000700047308 */ /* 0x000e220000001000 */
[----:B------:R-:W-:Y:S07]  /*1210*/  BSSY.RECONVERGENT B1, `(.L_x_15) ;  /* 0x000000b000017945 */ /* 0x000fee0003800200 */
[----:B------:R-:W1:Y:S01]  /*1220*/  FCHK P0, R6, R7 ;  /* 0x0000000706007302 */ /* 0x000e620000000000 */
[----:B0-----:R-:W-:-:S04]  /*1230*/  FFMA R5, -R7, R4, 1 ;  /* 0x3f80000007057423 */ /* 0x001fc80000000104 */
[----:B------:R-:W-:-:S04]  /*1240*/  FFMA R4, R4, R5, R4 ;  /* 0x0000000504047223 */ /* 0x000fc80000000004 */
[----:B------:R-:W-:-:S04]  /*1250*/  FFMA R5, R4, R6, RZ ;  /* 0x0000000604057223 */ /* 0x000fc800000000ff */
[----:B------:R-:W-:-:S04]  /*1260*/  FFMA R8, -R7, R5, R6 ;  /* 0x0000000507087223 */ /* 0x000fc80000000106 */
[----:B------:R-:W-:Y:S01]  /*1270*/  FFMA R5, R4, R8, R5 ;  /* 0x0000000804057223 */ /* 0x000fe20000000005 */
[----:B-1----:R-:W-:Y:S06]  /*1280*/  @!P0 BRA `(.L_x_16) ;  /* 0x00000000000c8947 */ /* 0x002fec0003800000 */
[----:B------:R-:W-:Y:S01]  /*1290*/  IMAD.MOV.U32 R4, RZ, RZ, R6 ;  /* 0x000000ffff047224 */ /* 0x000fe200078e0006 */
[----:B------:R-:W-:-:S07]  /*12a0*/  MOV R6, 0x12c0 ;  /* 0x000012c000067802 */ /* 0x000fce0000000f00 */
[----:B------:R-:W-:Y:S05]  /*12b0*/  CALL.REL.NOINC `($__internal_2_$__cuda_sm3x_div_rn_noftz_f32_slowpath) ;  /* 0x0000000800bc7944 */ /* 0x000fea0003c00000 */
.L_x_16:
[----:B------:R-:W-:Y:S05]  /*12c0*/  BSYNC.RECONVERGENT B1 ;  /* 0x0000000000017941 */ /* 0x000fea0003800200 */
.L_x_15:
[----:B------:R-:W-:-:S07]  /*12d0*/  FADD R5, RZ, R5 ;  /* 0x00000005ff057221 */ /* 0x000fce0000000000 */
.L_x_1:
[----:B------:R-:W-:Y:S05]  /*12e0*/  BSYNC.RECONVERGENT B0 ;  /* 0x0000000000007941 */ /* 0x000fea0003800200 */
.L_x_0:
[----:B------:R-:W0:Y:S01]  /*12f0*/  S2UR UR5, SR_CgaCtaId ;  /* 0x00000000000579c3 */ /* 0x000e220000008800 */
[----:B------:R-:W-:Y:S01]  /*1300*/  UMOV UR4, 0x400 ;  /* 0x0000040000047882 */ /* 0x000fe20000000000 */
[----:B------:R-:W-:Y:S02]  /*1310*/  ISETP.GE.U32.AND P0, PT, R2, 0x2, PT ;  /* 0x000000020200780c */ /* 0x000fe40003f06070 */
[----:B------:R-:W-:Y:S01]  /*1320*/  ISETP.NE.AND P1, PT, R3, RZ, PT ;  /* 0x000000ff0300720c */ /* 0x000fe20003f25270 */
[----:B0-----:R-:W-:-:S06]  /*1330*/  ULEA UR4, UR5, UR4, 0x18 ;  /* 0x0000000405047291 */ /* 0x001fcc000f8ec0ff */
[----:B------:R-:W-:-:S05]  /*1340*/  LEA R4, R3, UR4, 0x2 ;  /* 0x0000000403047c11 */ /* 0x000fca000f8e10ff */
[----:B------:R0:W-:Y:S01]  /*1350*/  STS [R4], R5 ;  /* 0x0000000504007388 */ /* 0x0001e20000000800 */
[----:B------:R-:W-:Y:S06]  /*1360*/  BAR.SYNC.DEFER_BLOCKING 0x0 ;  /* 0x0000000000007b1d */ /* 0x000fec0000010000 */
[----:B------:R-:W-:Y:S05]  /*1370*/  @!P0 BRA `(.L_x_17) ;  /* 0x00000000002c8947 */ /* 0x000fea0003800000 */
.L_x_18:
[----:B------:R-:W-:-:S04]  /*1380*/  SHF.R.U32.HI R8, RZ, 0x1, R2 ;  /* 0x00000001ff087819 */ /* 0x000fc80000011602 */
[----:B------:R-:W-:-:S13]  /*1390*/  ISETP.GE.U32.AND P0, PT, R3, R8, PT ;  /* 0x000000080300720c */ /* 0x000fda0003f06070 */
[----:B0-----:R-:W-:Y:S01]  /*13a0*/  @!P0 IMAD R5, R8, 0x4, R4 ;  /* 0x0000000408058824 */ /* 0x001fe200078e0204 */
[----:B------:R-:W-:Y:S05]  /*13b0*/  @!P0 LDS R6, [R4] ;  /* 0x0000000004068984 */ /* 0x000fea0000000800 */
[----:B------:R-:W0:Y:S02]  /*13c0*/  @!P0 LDS R5, [R5] ;  /* 0x0000000005058984 */ /* 0x000e240000000800 */
[----:B0-----:R-:W-:-:S05]  /*13d0*/  @!P0 FADD R7, R5, R6 ;  /* 0x0000000605078221 */ /* 0x001fca0000000000 */
[----:B------:R1:W-:Y:S01]  /*13e0*/  @!P0 STS [R4], R7 ;  /* 0x0000000704008388 */ /* 0x0003e20000000800 */
[----:B------:R-:W-:Y:S01]  /*13f0*/  BAR.SYNC.DEFER_BLOCKING 0x0 ;  /* 0x0000000000007b1d */ /* 0x000fe20000010000 */
[----:B------:R-:W-:Y:S01]  /*1400*/  ISETP.GT.U32.AND P0, PT, R2, 0x3, PT ;  /* 0x000000030200780c */ /* 0x000fe20003f04070 */
[----:B------:R-:W-:-:S12]  /*1410*/  IMAD.MOV.U32 R2, RZ, RZ, R8 ;  /* 0x000000ffff027224 */ /* 0x000fd800078e0008 */
[----:B-1----:R-:W-:Y:S05]  /*1420*/  @P0 BRA `(.L_x_18) ;  /* 0xfffffffc00d40947 */ /* 0x002fea000383ffff */
.L_x_17:
[----:B------:R-:W-:Y:S05]  /*1430*/  @P1 EXIT ;  /* 0x000000000000194d */ /* 0x000fea0003800000 */
[----:B------:R-:W1:Y:S01]  /*1440*/  S2UR UR5, SR_CgaCtaId ;  /* 0x00000000000579c3 */ /* 0x000e620000008800 */
[----:B------:R-:W-:-:S07]  /*1450*/  UMOV UR4, 0x400 ;  /* 0x0000040000047882 */ /* 0x000fce0000000000 */
[----:B------:R-:W2:Y:S01]  /*1460*/  LDC.64 R2, c[0x0][0x388] ;  /* 0x0000e200ff027b82 */ /* 0x000ea20000000a00 */
[----:B-1----:R-:W-:Y:S01]  /*1470*/  ULEA UR4, UR5, UR4, 0x18 ;  /* 0x0000000405047291 */ /* 0x002fe2000f8ec0ff */
[----:B--2---:R-:W-:-:S08]  /*1480*/  IMAD.WIDE.U32 R2, R0, 0x4, R2 ;  /* 0x0000000400027825 */ /* 0x004fd000078e0002 */
[----:B0-----:R-:W0:Y:S04]  /*1490*/  LDS R5, [UR4] ;  /* 0x00000004ff057984 */ /* 0x001e280008000800 */
[----:B0-----:R-:W-:Y:S01]  /*14a0*/  STG.E desc[UR6][R2.64], R5 ;  /* 0x0000000502007986 */ /* 0x001fe2000c101906 */
[----:B------:R-:W-:Y:S05]  /*14b0*/  EXIT ;  /* 0x000000000000794d */ /* 0x000fea0003800000 */
        .weak           $__internal_0_$__cuda_sm20_div_rn_f64_full
        .type           $__internal_0_$__cuda_sm20_div_rn_f64_full,@function
        .size           $__internal_0_$__cuda_sm20_div_rn_f64_full,($__internal_1_$__cuda_sm20_rcp_rn_f32_slowpath - $__internal_0_$__cuda_sm20_div_rn_f64_full)
$__internal_0_$__cuda_sm20_div_rn_f64_full:
[C---:B------:R-:W-:Y:S01]  /*14c0*/  FSETP.GEU.AND P0, PT, |R9|.reuse, 1.469367938527859385e-39, PT ;  /* 0x001000000900780b */ /* 0x040fe20003f0e200 */
[----:B------:R-:W-:Y:S01]  /*14d0*/  IMAD.MOV.U32 R18, RZ, RZ, 0x1 ;  /* 0x00000001ff127424 */ /* 0x000fe200078e00ff */
[----:B------:R-:W-:Y:S01]  /*14e0*/  LOP3.LUT R12, R9, 0x800fffff, RZ, 0xc0, !PT ;  /* 0x800fffff090c7812 */ /* 0x000fe200078ec0ff */
[----:B------:R-:W-:Y:S01]  /*14f0*/  BSSY.RECONVERGENT B2, `(.L_x_19) ;  /* 0x0000054000027945 */ /* 0x000fe20003800200 */
[C---:B------:R-:W-:Y:S02]  /*1500*/  FSETP.GEU.AND P2, PT, |R17|.reuse, 1.469367938527859385e-39, PT ;  /* 0x001000001100780b */ /* 0x040fe40003f4e200 */
[----:B------:R-:W-:Y:S01]  /*1510*/  LOP3.LUT R13, R12, 0x3ff00000, RZ, 0xfc, !PT ;  /* 0x3ff000000c0d7812 */ /* 0x000fe200078efcff */
[----:B------:R-:W-:Y:S01]  /*1520*/  IMAD.MOV.U32 R12, RZ, RZ, R8 ;  /* 0x000000ffff0c7224 */ /* 0x000fe200078e0008 */
[----:B------:R-:W-:Y:S02]  /*1530*/  LOP3.LUT R27, R17, 0x7ff00000, RZ, 0xc0, !PT ;  /* 0x7ff00000111b7812 */ /* 0x000fe400078ec0ff */
[----:B------:R-:W-:-:S02]  /*1540*/  MOV R26, 0x1ca00000 ;  /* 0x1ca00000001a7802 */ /* 0x000fc40000000f00 */
[----:B------:R-:W-:Y:S01]  /*1550*/  LOP3.LUT R30, R9, 0x7ff00000, RZ, 0xc0, !PT ;  /* 0x7ff00000091e7812 */ /* 0x000fe200078ec0ff */
[----:B------:R-:W-:Y:S01]  /*1560*/  @!P0 DMUL R12, R8, 8.98846567431157953865e+307 ;  /* 0x7fe00000080c8828 */ /* 0x000fe20000000000 */
[----:B------:R-:W-:Y:S02]  /*1570*/  IMAD.MOV.U32 R29, RZ, RZ, R27 ;  /* 0x000000ffff1d7224 */ /* 0x000fe400078e001b */
[----:B------:R-:W-:Y:S02]  /*1580*/  ISETP.GE.U32.AND P1, PT, R27, R30, PT ;  /* 0x0000001e1b00720c */ /* 0x000fe40003f26070 */
[----:B------:R-:W-:Y:S01]  /*1590*/  @!P2 LOP3.LUT R22, R9, 0x7ff00000, RZ, 0xc0, !PT ;  /* 0x7ff000000916a812 */ /* 0x000fe200078ec0ff */
[----:B------:R-:W0:Y:S03]  /*15a0*/  MUFU.RCP64H R19, R13 ;  /* 0x0000000d00137308 */ /* 0x000e260000001800 */
[----:B------:R-:W-:-:S02]  /*15b0*/  @!P2 ISETP.GE.U32.AND P3, PT, R27, R22, PT ;  /* 0x000000161b00a20c */ /* 0x000fc40003f66070 */
[----:B------:R-:W-:Y:S02]  /*15c0*/  @!P0 LOP3.LUT R30, R13, 0x7ff00000, RZ, 0xc0, !PT ;  /* 0x7ff000000d1e8812 */ /* 0x000fe400078ec0ff */
[----:B------:R-:W-:-:S04]  /*15d0*/  @!P2 SEL R23, R26, 0x63400000, !P3 ;  /* 0x634000001a17a807 */ /* 0x000fc80005800000 */
[----:B------:R-:W-:-:S04]  /*15e0*/  @!P2 LOP3.LUT R24, R23, 0x80000000, R17, 0xf8, !PT ;  /* 0x800000001718a812 */ /* 0x000fc800078ef811 */
[----:B------:R-:W-:Y:S01]  /*15f0*/  @!P2 LOP3.LUT R25, R24, 0x100000, RZ, 0xfc, !PT ;  /* 0x001000001819a812 */ /* 0x000fe200078efcff */
[----:B------:R-:W-:Y:S01]  /*1600*/  @!P2 IMAD.MOV.U32 R24, RZ, RZ, RZ ;  /* 0x000000ffff18a224 */ /* 0x000fe200078e00ff */
[----:B0-----:R-:W-:-:S08]  /*1610*/  DFMA R20, R18, -R12, 1 ;  /* 0x3ff000001214742b */ /* 0x001fd0000000080c */
[----:B------:R-:W-:-:S08]  /*1620*/  DFMA R20, R20, R20, R20 ;  /* 0x000000141414722b */ /* 0x000fd00000000014 */
[----:B------:R-:W-:Y:S01]  /*1630*/  DFMA R20, R18, R20, R18 ;  /* 0x000000141214722b */ /* 0x000fe20000000012 */
[----:B------:R-:W-:Y:S01]  /*1640*/  SEL R19, R26, 0x63400000, !P1 ;  /* 0x634000001a137807 */ /* 0x000fe20004800000 */
[----:B------:R-:W-:-:S03]  /*1650*/  IMAD.MOV.U32 R18, RZ, RZ, R16 ;  /* 0x000000ffff127224 */ /* 0x000fc600078e0010 */
[----:B------:R-:W-:-:S03]  /*1660*/  LOP3.LUT R19, R19, 0x800fffff, R17, 0xf8, !PT ;  /* 0x800fffff13137812 */ /* 0x000fc600078ef811 */
[----:B------:R-:W-:-:S03]  /*1670*/  DFMA R22, R20, -R12, 1 ;  /* 0x3ff000001416742b */ /* 0x000fc6000000080c */
[----:B------:R-:W-:-:S05]  /*1680*/  @!P2 DFMA R18, R18, 2, -R24 ;  /* 0x400000001212a82b */ /* 0x000fca0000000818 */
[----:B------:R-:W-:-:S05]  /*1690*/  DFMA R22, R20, R22, R20 ;  /* 0x000000161416722b */ /* 0x000fca0000000014 */
[----:B------:R-:W-:-:S03]  /*16a0*/  @!P2 LOP3.LUT R29, R19, 0x7ff00000, RZ, 0xc0, !PT ;  /* 0x7ff00000131da812 */ /* 0x000fc600078ec0ff */
[----:B------:R-:W-:Y:S02]  /*16b0*/  DMUL R20, R22, R18 ;  /* 0x0000001216147228 */ /* 0x000fe40000000000 */
[----:B------:R-:W-:-:S05]  /*16c0*/  VIADD R31, R29, 0xffffffff ;  /* 0xffffffff1d1f7836 */ /* 0x000fca0000000000 */
[----:B------:R-:W-:Y:S01]  /*16d0*/  ISETP.GT.U32.AND P0, PT, R31, 0x7feffffe, PT ;  /* 0x7feffffe1f00780c */ /* 0x000fe20003f04070 */
[----:B------:R-:W-:Y:S01]  /*16e0*/  VIADD R31, R30, 0xffffffff ;  /* 0xffffffff1e1f7836 */ /* 0x000fe20000000000 */
[----:B------:R-:W-:-:S04]  /*16f0*/  DFMA R24, R20, -R12, R18 ;  /* 0x8000000c1418722b */ /* 0x000fc80000000012 */
[----:B------:R-:W-:-:S04]  /*1700*/  ISETP.GT.U32.OR P0, PT, R31, 0x7feffffe, P0 ;  /* 0x7feffffe1f00780c */ /* 0x000fc80000704470 */
[----:B------:R-:W-:-:S09]  /*1710*/  DFMA R24, R22, R24, R20 ;  /* 0x000000181618722b */ /* 0x000fd20000000014 */
[----:B------:R-:W-:Y:S05]  /*1720*/  @P0 BRA `(.L_x_20) ;  /* 0x00000000006c0947 */ /* 0x000fea0003800000 */
[----:B------:R-:W-:-:S04]  /*1730*/  LOP3.LUT R20, R9, 0x7ff00000, RZ, 0xc0, !PT ;  /* 0x7ff0000009147812 */ /* 0x000fc800078ec0ff */
[CC--:B------:R-:W-:Y:S02]  /*1740*/  VIADDMNMX R16, R27.reuse, -R20.reuse, 0xb9600000, !PT ;  /* 0xb96000001b107446 */ /* 0x0c0fe40007800914 */
[----:B------:R-:W-:Y:S02]  /*1750*/  ISETP.GE.U32.AND P0, PT, R27, R20, PT ;  /* 0x000000141b00720c */ /* 0x000fe40003f06070 */
[----:B------:R-:W-:Y:S02]  /*1760*/  VIMNMX R16, PT, PT, R16, 0x46a00000, PT ;  /* 0x46a0000010107848 */ /* 0x000fe40003fe0100 */
[----:B------:R-:W-:-:S05]  /*1770*/  SEL R17, R26, 0x63400000, !P0 ;  /* 0x634000001a117807 */ /* 0x000fca0004000000 */
[----:B------:R-:W-:Y:S02]  /*1780*/  IMAD.IADD R22, R16, 0x1, -R17 ;  /* 0x0000000110167824 */ /* 0x000fe400078e0a11 */
[----:B------:R-:W-:-:S03]  /*1790*/  IMAD.MOV.U32 R16, RZ, RZ, RZ ;  /* 0x000000ffff107224 */ /* 0x000fc600078e00ff */
[----:B------:R-:W-:-:S06]  /*17a0*/  IADD3 R17, PT, PT, R22, 0x7fe00000, RZ ;  /* 0x7fe0000016117810 */ /* 0x000fcc0007ffe0ff */
[----:B------:R-:W-:-:S10]  /*17b0*/  DMUL R20, R24, R16 ;  /* 0x0000001018147228 */ /* 0x000fd40000000000 */
[----:B------:R-:W-:-:S13]  /*17c0*/  FSETP.GTU.AND P0, PT, |R21|, 1.469367938527859385e-39, PT ;  /* 0x001000001500780b */ /* 0x000fda0003f0c200 */
[----:B------:R-:W-:Y:S05]  /*17d0*/  @P0 BRA `(.L_x_21) ;  /* 0x0000000000940947 */ /* 0x000fea0003800000 */
[----:B------:R-:W-:Y:S01]  /*17e0*/  DFMA R18, R24, -R12, R18 ;  /* 0x8000000c1812722b */ /* 0x000fe20000000012 */
[----:B------:R-:W-:-:S09]  /*17f0*/  IMAD.MOV.U32 R16, RZ, RZ, RZ ;  /* 0x000000ffff107224 */ /* 0x000fd200078e00ff */
[C---:B------:R-:W-:Y:S02]  /*1800*/  FSETP.NEU.AND P0, PT, R19.reuse, RZ, PT ;  /* 0x000000ff1300720b */ /* 0x040fe40003f0d000 */
[----:B------:R-:W-:-:S04]  /*1810*/  LOP3.LUT R23, R19, 0x80000000, R9, 0x48, !PT ;  /* 0x8000000013177812 */ /* 0x000fc800078e4809 */
[----:B------:R-:W-:-:S07]  /*1820*/  LOP3.LUT R17, R23, R17, RZ, 0xfc, !PT ;  /* 0x0000001117117212 */ /* 0x000fce00078efcff */
[----:B------:R-:W-:Y:S05]  /*1830*/  @!P0 BRA `(.L_x_21) ;  /* 0x00000000007c8947 */ /* 0x000fea0003800000 */
[----:B------:R-:W-:Y:S01]  /*1840*/  IMAD.MOV R13, RZ, RZ, -R22 ;  /* 0x000000ffff0d7224 */ /* 0x000fe200078e0a16 */
[----:B------:R-:W-:Y:S01]  /*1850*/  DMUL.RP R16, R24, R16 ;  /* 0x0000001018107228 */ /* 0x000fe20000008000 */
[----:B------:R-:W-:-:S06]  /*1860*/  IMAD.MOV.U32 R12, RZ, RZ, RZ ;  /* 0x000000ffff0c7224 */ /* 0x000fcc00078e00ff */
[----:B------:R-:W-:-:S03]  /*1870*/  DFMA R12, R20, -R12, R24 ;  /* 0x8000000c140c722b */ /* 0x000fc60000000018 */
[----:B------:R-:W-:-:S03]  /*1880*/  LOP3.LUT R23, R17, R23, RZ, 0x3c, !PT ;  /* 0x0000001711177212 */ /* 0x000fc600078e3cff */
[----:B------:R-:W-:-:S04]  /*1890*/  IADD3 R12, PT, PT, -R22, -0x43300000, RZ ;  /* 0xbcd00000160c7810 */ /* 0x000fc80007ffe1ff */
[----:B------:R-:W-:-:S04]  /*18a0*/  FSETP.NEU.AND P0, PT, |R13|, R12, PT ;  /* 0x0000000c0d00720b */ /* 0x000fc80003f0d200 */
[----:B------:R-:W-:Y:S02]  /*18b0*/  FSEL R20, R16, R20, !P0 ;  /* 0x0000001410147208 */ /* 0x000fe40004000000 */
[----:B------:R-:W-:Y:S01]  /*18c0*/  FSEL R21, R23, R21, !P0 ;  /* 0x0000001517157208 */ /* 0x000fe20004000000 */
[----:B------:R-:W-:Y:S06]  /*18d0*/  BRA `(.L_x_21) ;  /* 0x0000000000547947 */ /* 0x000fec0003800000 */
.L_x_20:
[----:B------:R-:W-:-:S14]  /*18e0*/  DSETP.NAN.AND P0, PT, R16, R16, PT ;  /* 0x000000101000722a */ /* 0x000fdc0003f08000 */
[----:B------:R-:W-:Y:S05]  /*18f0*/  @P0 BRA `(.L_x_22) ;  /* 0x0000000000440947 */ /* 0x000fea0003800000 */
[----:B------:R-:W-:-:S14]  /*1900*/  DSETP.NAN.AND P0, PT, R8, R8, PT ;  /* 0x000000080800722a */ /* 0x000fdc0003f08000 */
[----:B------:R-:W-:Y:S05]  /*1910*/  @P0 BRA `(.L_x_23) ;  /* 0x0000000000300947 */ /* 0x000fea0003800000 */
[----:B------:R-:W-:Y:S01]  /*1920*/  ISETP.NE.AND P0, PT, R29, R30, PT ;  /* 0x0000001e1d00720c */ /* 0x000fe20003f05270 */
[----:B------:R-:W-:Y:S02]  /*1930*/  IMAD.MOV.U32 R20, RZ, RZ, 0x0 ;  /* 0x00000000ff147424 */ /* 0x000fe400078e00ff */
[----:B------:R-:W-:-:S10]  /*1940*/  IMAD.MOV.U32 R21, RZ, RZ, -0x80000 ;  /* 0xfff80000ff157424 */ /* 0x000fd400078e00ff */
[----:B------:R-:W-:Y:S05]  /*1950*/  @!P0 BRA `(.L_x_21) ;  /* 0x0000000000348947 */ /* 0x000fea0003800000 */
[----:B------:R-:W-:Y:S02]  /*1960*/  ISETP.NE.AND P0, PT, R29, 0x7ff00000, PT ;  /* 0x7ff000001d00780c */ /* 0x000fe40003f05270 */
[----:B------:R-:W-:Y:S02]  /*1970*/  LOP3.LUT R21, R17, 0x80000000, R9, 0x48, !PT ;  /* 0x8000000011157812 */ /* 0x000fe400078e4809 */
[----:B------:R-:W-:-:S13]  /*1980*/  ISETP.EQ.OR P0, PT, R30, RZ, !P0 ;  /* 0x000000ff1e00720c */ /* 0x000fda0004702670 */
[----:B------:R-:W-:Y:S02]  /*1990*/  @P0 LOP3.LUT R12, R21, 0x7ff00000, RZ, 0xfc, !PT ;  /* 0x7ff00000150c0812 */ /* 0x000fe400078efcff */
[----:B------:R-:W-:Y:S01]  /*19a0*/  @!P0 MOV R20, RZ ;  /* 0x000000ff00148202 */ /* 0x000fe20000000f00 */
[----:B------:R-:W-:Y:S02]  /*19b0*/  @P0 IMAD.MOV.U32 R20, RZ, RZ, RZ ;  /* 0x000000ffff140224 */ /* 0x000fe400078e00ff */
[----:B------:R-:W-:Y:S01]  /*19c0*/  @P0 IMAD.MOV.U32 R21, RZ, RZ, R12 ;  /* 0x000000ffff150224 */ /* 0x000fe200078e000c */
[----:B------:R-:W-:Y:S06]  /*19d0*/  BRA `(.L_x_21) ;  /* 0x0000000000147947 */ /* 0x000fec0003800000 */
.L_x_23:
[----:B------:R-:W-:Y:S01]  /*19e0*/  LOP3.LUT R21, R9, 0x80000, RZ, 0xfc, !PT ;  /* 0x0008000009157812 */ /* 0x000fe200078efcff */
[----:B------:R-:W-:Y:S01]  /*19f0*/  IMAD.MOV.U32 R20, RZ, RZ, R8 ;  /* 0x000000ffff147224 */ /* 0x000fe200078e0008 */
[----:B------:R-:W-:Y:S06]  /*1a00*/  BRA `(.L_x_21) ;  /* 0x0000000000087947 */ /* 0x000fec0003800000 */
.L_x_22:
[----:B------:R-:W-:Y:S01]  /*1a10*/  LOP3.LUT R21, R17, 0x80000, RZ, 0xfc, !PT ;  /* 0x0008000011157812 */ /* 0x000fe200078efcff */
[----:B------:R-:W-:-:S07]  /*1a20*/  IMAD.MOV.U32 R20, RZ, RZ, R16 ;  /* 0x000000ffff147224 */ /* 0x000fce00078e0010 */
.L_x_21:
[----:B------:R-:W-:Y:S05]  /*1a30*/  BSYNC.RECONVERGENT B2 ;  /* 0x0000000000027941 */ /* 0x000fea0003800200 */
.L_x_19:
[----:B------:R-:W-:-:S04]  /*1a40*/  IMAD.MOV.U32 R29, RZ, RZ, 0x0 ;  /* 0x00000000ff1d7424 */ /* 0x000fc800078e00ff */
[----:B------:R-:W-:Y:S05]  /*1a50*/  RET.REL.NODEC R28 `(_Z21monteCarloIntegrationPKfPfi) ;  /* 0xffffffe41c687950 */ /* 0x000fea0003c3ffff */
        .weak           $__internal_1_$__cuda_sm20_rcp_rn_f32_slowpath
        .type           $__internal_1_$__cuda_sm20_rcp_rn_f32_slowpath,@function
        .size           $__internal_1_$__cuda_sm20_rcp_rn_f32_slowpath,($__internal_2_$__cuda_sm3x_div_rn_noftz_f32_slowpath - $__internal_1_$__cuda_sm20_rcp_rn_f32_slowpath)
$__internal_1_$__cuda_sm20_rcp_rn_f32_slowpath:
[----:B------:R-:W-:Y:S01]  /*1a60*/  SHF.L.U32 R4, R5, 0x1, RZ ;  /* 0x0000000105047819 */ /* 0x000fe200000006ff */
[----:B------:R-:W-:Y:S03]  /*1a70*/  BSSY.RECONVERGENT B2, `(.L_x_24) ;  /* 0x0000030000027945 */ /* 0x000fe60003800200 */
[----:B------:R-:W-:-:S04]  /*1a80*/  SHF.R.U32.HI R12, RZ, 0x18, R4 ;  /* 0x00000018ff0c7819 */ /* 0x000fc80000011604 */
[----:B------:R-:W-:-:S13]  /*1a90*/  ISETP.NE.U32.AND P0, PT, R12, RZ, PT ;  /* 0x000000ff0c00720c */ /* 0x000fda0003f05070 */
[----:B------:R-:W-:Y:S05]  /*1aa0*/  @P0 BRA `(.L_x_25) ;  /* 0x0000000000280947 */ /* 0x000fea0003800000 */
[----:B------:R-:W-:-:S05]  /*1ab0*/  IMAD.SHL.U32 R4, R5, 0x2, RZ ;  /* 0x0000000205047824 */ /* 0x000fca00078e00ff */
[----:B------:R-:W-:-:S13]  /*1ac0*/  ISETP.NE.AND P0, PT, R4, RZ, PT ;  /* 0x000000ff0400720c */ /* 0x000fda0003f05270 */
[----:B------:R-:W-:Y:S01]  /*1ad0*/  @P0 FFMA R8, R5, 1.84467440737095516160e+19, RZ ;  /* 0x5f80000005080823 */ /* 0x000fe200000000ff */
[----:B------:R-:W-:Y:S08]  /*1ae0*/  @!P0 MUFU.RCP R6, R5 ;  /* 0x0000000500068308 */ /* 0x000ff00000001000 */
[----:B------:R-:W0:Y:S02]  /*1af0*/  @P0 MUFU.RCP R9, R8 ;  /* 0x0000000800090308 */ /* 0x000e240000001000 */
[----:B0-----:R-:W-:-:S04]  /*1b00*/  @P0 FFMA R4, R8, R9, -1 ;  /* 0xbf80000008040423 */ /* 0x001fc80000000009 */
[----:B------:R-:W-:-:S04]  /*1b10*/  @P0 FADD.FTZ R4, -R4, -RZ ;  /* 0x800000ff04040221 */ /* 0x000fc80000010100 */
[----:B------:R-:W-:-:S04]  /*1b20*/  @P0 FFMA R4, R9, R4, R9 ;  /* 0x0000000409040223 */ /* 0x000fc80000000009 */
[----:B------:R-:W-:Y:S01]  /*1b30*/  @P0 FFMA R6, R4, 1.84467440737095516160e+19, RZ ;  /* 0x5f80000004060823 */ /* 0x000fe200000000ff */
[----:B------:R-:W-:Y:S06]  /*1b40*/  BRA `(.L_x_26) ;  /* 0x0000000000887947 */ /* 0x000fec0003800000 */
.L_x_25:
[----:B------:R-:W-:-:S05]  /*1b50*/  VIADD R14, R12, 0xffffff03 ;  /* 0xffffff030c0e7836 */ /* 0x000fca0000000000 */
[----:B------:R-:W-:-:S13]  /*1b60*/  ISETP.GT.U32.AND P0, PT, R14, 0x1, PT ;  /* 0x000000010e00780c */ /* 0x000fda0003f04070 */
[----:B------:R-:W-:Y:S05]  /*1b70*/  @P0 BRA `(.L_x_27) ;  /* 0x0000000000780947 */ /* 0x000fea0003800000 */
[----:B------:R-:W-:Y:S01]  /*1b80*/  LOP3.LUT R4, R5, 0x7fffff, RZ, 0xc0, !PT ;  /* 0x007fffff05047812 */ /* 0x000fe200078ec0ff */
[----:B------:R-:W-:-:S03]  /*1b90*/  IMAD.MOV.U32 R11, RZ, RZ, 0x3 ;  /* 0x00000003ff0b7424 */ /* 0x000fc600078e00ff */
[----:B------:R-:W-:Y:S02]  /*1ba0*/  LOP3.LUT R4, R4, 0x3f800000, RZ, 0xfc, !PT ;  /* 0x3f80000004047812 */ /* 0x000fe400078efcff */
[----:B------:R-:W-:Y:S02]  /*1bb0*/  SHF.L.U32 R11, R11, R14, RZ ;  /* 0x0000000e0b0b7219 */ /* 0x000fe400000006ff */
[----:B------:R-:W0:Y:S02]  /*1bc0*/  MUFU.RCP R9, R4 ;  /* 0x0000000400097308 */ /* 0x000e240000001000 */
[----:B0-----:R-:W-:-:S04]  /*1bd0*/  FFMA R6, R4, R9, -1 ;  /* 0xbf80000004067423 */ /* 0x001fc80000000009 */
[----:B------:R-:W-:-:S04]  /*1be0*/  FADD.FTZ R6, -R6, -RZ ;  /* 0x800000ff06067221 */ /* 0x000fc80000010100 */
[CCC-:B------:R-:W-:Y:S01]  /*1bf0*/  FFMA.RM R8, R9.reuse, R6.reuse, R9.reuse ;  /* 0x0000000609087223 */ /* 0x1c0fe20000004009 */
[----:B------:R-:W-:-:S04]  /*1c00*/  FFMA.RP R9, R9, R6, R9 ;  /* 0x0000000609097223 */ /* 0x000fc80000008009 */
[C---:B------:R-:W-:Y:S02]  /*1c10*/  LOP3.LUT R6, R8.reuse, 0x7fffff, RZ, 0xc0, !PT ;  /* 0x007fffff08067812 */ /* 0x040fe400078ec0ff */
[----:B------:R-:W-:Y:S02]  /*1c20*/  FSETP.NEU.FTZ.AND P0, PT, R8, R9, PT ;  /* 0x000000090800720b */ /* 0x000fe40003f1d000 */
[----:B------:R-:W-:Y:S02]  /*1c30*/  LOP3.LUT R6, R6, 0x800000, RZ, 0xfc, !PT ;  /* 0x0080000006067812 */ /* 0x000fe400078efcff */
[----:B------:R-:W-:Y:S02]  /*1c40*/  SEL R8, RZ, 0xffffffff, !P0 ;  /* 0xffffffffff087807 */ /* 0x000fe40004000000 */
[----:B------:R-:W-:-:S03]  /*1c50*/  LOP3.LUT R11, R11, R6, RZ, 0xc0, !PT ;  /* 0x000000060b0b7212 */ /* 0x000fc600078ec0ff */
[----:B------:R-:W-:Y:S01]  /*1c60*/  IMAD.MOV R9, RZ, RZ, -R8 ;  /* 0x000000ffff097224 */ /* 0x000fe200078e0a08 */
[----:B------:R-:W-:-:S04]  /*1c70*/  SHF.R.U32.HI R11, RZ, R14, R11 ;  /* 0x0000000eff0b7219 */ /* 0x000fc8000001160b */
[----:B------:R-:W-:Y:S02]  /*1c80*/  LOP3.LUT P1, RZ, R9, R14, R6, 0xf8, !PT ;  /* 0x0000000e09ff7212 */ /* 0x000fe4000782f806 */
[C---:B------:R-:W-:Y:S02]  /*1c90*/  LOP3.LUT P0, RZ, R11.reuse, 0x1, RZ, 0xc0, !PT ;  /* 0x000000010bff7812 */ /* 0x040fe4000780c0ff */
[----:B------:R-:W-:Y:S02]  /*1ca0*/  LOP3.LUT P2, RZ, R11, 0x2, RZ, 0xc0, !PT ;  /* 0x000000020bff7812 */ /* 0x000fe4000784c0ff */
[----:B------:R-:W-:Y:S02]  /*1cb0*/  IADD3 R9, PT, PT, R12, -0xfc, RZ ;  /* 0xffffff040c097810 */ /* 0x000fe40007ffe0ff */
[----:B------:R-:W-:Y:S02]  /*1cc0*/  PLOP3.LUT P0, PT, P0, P1, P2, 0xe0, 0x0 ;  /* 0x000000000000781c */ /* 0x000fe40000703c20 */
[----:B------:R-:W-:-:S02]  /*1cd0*/  LOP3.LUT P1, RZ, R5, 0x7fffff, RZ, 0xc0, !PT ;  /* 0x007fffff05ff7812 */ /* 0x000fc4000782c0ff */
[----:B------:R-:W-:Y:S02]  /*1ce0*/  SEL R4, RZ, 0x1, !P0 ;  /* 0x00000001ff047807 */ /* 0x000fe40004000000 */
[----:B------:R-:W-:-:S03]  /*1cf0*/  SHF.R.U32.HI R6, RZ, R9, R6 ;  /* 0x00000009ff067219 */ /* 0x000fc60000011606 */
[----:B------:R-:W-:-:S05]  /*1d00*/  IMAD.MOV R4, RZ, RZ, -R4 ;  /* 0x000000ffff047224 */ /* 0x000fca00078e0a04 */
[----:B------:R-:W-:-:S13]  /*1d10*/  ISETP.GE.AND P0, PT, R4, RZ, PT ;  /* 0x000000ff0400720c */ /* 0x000fda0003f06270 */
[----:B------:R-:W-:-:S04]  /*1d20*/  @!P0 VIADD R6, R6, 0x1 ;  /* 0x0000000106068836 */ /* 0x000fc80000000000 */
[----:B------:R-:W-:-:S05]  /*1d30*/  @!P1 IMAD.SHL.U32 R6, R6, 0x2, RZ ;  /* 0x0000000206069824 */ /* 0x000fca00078e00ff */
[----:B------:R-:W-:Y:S01]  /*1d40*/  LOP3.LUT R6, R6, 0x80000000, R5, 0xf8, !PT ;  /* 0x8000000006067812 */ /* 0x000fe200078ef805 */
[----:B------:R-:W-:Y:S06]  /*1d50*/  BRA `(.L_x_26) ;  /* 0x0000000000047947 */ /* 0x000fec0003800000 */
.L_x_27:
[----:B------:R0:W1:Y:S02]  /*1d60*/  MUFU.RCP R6, R5 ;  /* 0x0000000500067308 */ /* 0x0000640000001000 */
.L_x_26:
[----:B------:R-:W-:Y:S05]  /*1d70*/  BSYNC.RECONVERGENT B2 ;  /* 0x0000000000027941 */ /* 0x000fea0003800200 */
.L_x_24:
[----:B------:R-:W-:Y:S02]  /*1d80*/  IMAD.MOV.U32 R4, RZ, RZ, R10 ;  /* 0x000000ffff047224 */ /* 0x000fe400078e000a */
[----:B0-----:R-:W-:-:S04]  /*1d90*/  IMAD.MOV.U32 R5, RZ, RZ, 0x0 ;  /* 0x00000000ff057424 */ /* 0x001fc800078e00ff */
[----:B-1----:R-:W-:Y:S05]  /*1da0*/  RET.REL.NODEC R4 `(_Z21monteCarloIntegrationPKfPfi) ;  /* 0xffffffe004947950 */ /* 0x002fea0003c3ffff */
        .weak           $__internal_2_$__cuda_sm3x_div_rn_noftz_f32_slowpath
        .type           $__internal_2_$__cuda_sm3x_div_rn_noftz_f32_slowpath,@function
        .size           $__internal_2_$__cuda_sm3x_div_rn_noftz_f32_slowpath,(.L_x_42 - $__internal_2_$__cuda_sm3x_div_rn_noftz_f32_slowpath)
$__internal_2_$__cuda_sm3x_div_rn_noftz_f32_slowpath:
[--C-:B------:R-:W-:Y:S01]  /*1db0*/  SHF.R.U32.HI R8, RZ, 0x17, R7.reuse ;  /* 0x00000017ff087819 */ /* 0x100fe20000011607 */
[----:B------:R-:W-:Y:S01]  /*1dc0*/  BSSY.RECONVERGENT B2, `(.L_x_28) ;  /* 0x0000063000027945 */ /* 0x000fe20003800200 */
[----:B------:R-:W-:Y:S02]  /*1dd0*/  SHF.R.U32.HI R5, RZ, 0x17, R4 ;  /* 0x00000017ff057819 */ /* 0x000fe40000011604 */
[----:B------:R-:W-:Y:S02]  /*1de0*/  LOP3.LUT R14, R8, 0xff, RZ, 0xc0, !PT ;  /* 0x000000ff080e7812 */ /* 0x000fe400078ec0ff */
[----:B------:R-:W-:Y:S01]  /*1df0*/  LOP3.LUT R11, R5, 0xff, RZ, 0xc0, !PT ;  /* 0x000000ff050b7812 */ /* 0x000fe200078ec0ff */
[----:B------:R-:W-:Y:S02]  /*1e00*/  IMAD.MOV.U32 R5, RZ, RZ, R7 ;  /* 0x000000ffff057224 */ /* 0x000fe400078e0007 */
[----:B------:R-:W-:Y:S01]  /*1e10*/  VIADD R10, R14, 0xffffffff ;  /* 0xffffffff0e0a7836 */ /* 0x000fe20000000000 */
[----:B------:R-:W-:-:S04]  /*1e20*/  IADD3 R9, PT, PT, R11, -0x1, RZ ;  /* 0xffffffff0b097810 */ /* 0x000fc80007ffe0ff */
[----:B------:R-:W-:-:S04]  /*1e30*/  ISETP.GT.U32.AND P0, PT, R10, 0xfd, PT ;  /* 0x000000fd0a00780c */ /* 0x000fc80003f04070 */
[----:B------:R-:W-:-:S13]  /*1e40*/  ISETP.GT.U32.OR P0, PT, R9, 0xfd, P0 ;  /* 0x000000fd0900780c */ /* 0x000fda0000704470 */
[----:B------:R-:W-:Y:S01]  /*1e50*/  @!P0 IMAD.MOV.U32 R8, RZ, RZ, RZ ;  /* 0x000000ffff088224 */ /* 0x000fe200078e00ff */
[----:B------:R-:W-:Y:S06]  /*1e60*/  @!P0 BRA `(.L_x_29) ;  /* 0x00000000005c8947 */ /* 0x000fec0003800000 */
[----:B------:R-:W-:Y:S02]  /*1e70*/  FSETP.GTU.FTZ.AND P0, PT, |R4|, +INF , PT ;  /* 0x7f8000000400780b */ /* 0x000fe40003f1c200 */
[----:B------:R-:W-:-:S04]  /*1e80*/  FSETP.GTU.FTZ.AND P1, PT, |R7|, +INF , PT ;  /* 0x7f8000000700780b */ /* 0x000fc80003f3c200 */
[----:B------:R-:W-:-:S13]  /*1e90*/  PLOP3.LUT P0, PT, P0, P1, PT, 0xf8, 0x8f ;  /* 0x00000000008f781c */ /* 0x000fda0000703f70 */
[----:B------:R-:W-:Y:S05]  /*1ea0*/  @P0 BRA `(.L_x_30) ;  /* 0x00000004004c0947 */ /* 0x000fea0003800000 */
[----:B------:R-:W-:-:S13]  /*1eb0*/  LOP3.LUT P0, RZ, R5, 0x7fffffff, R4, 0xc8, !PT ;  /* 0x7fffffff05ff7812 */ /* 0x000fda000780c804 */
[----:B------:R-:W-:Y:S05]  /*1ec0*/  @!P0 BRA `(.L_x_31) ;  /* 0x00000004003c8947 */ /* 0x000fea0003800000 */
[C---:B------:R-:W-:Y:S02]  /*1ed0*/  FSETP.NEU.FTZ.AND P1, PT, |R4|.reuse, +INF , PT ;  /* 0x7f8000000400780b */ /* 0x040fe40003f3d200 */
[----:B------:R-:W-:Y:S02]  /*1ee0*/  FSETP.NEU.FTZ.AND P2, PT, |R7|, +INF , PT ;  /* 0x7f8000000700780b */ /* 0x000fe40003f5d200 */
[----:B------:R-:W-:-:S11]  /*1ef0*/  FSETP.NEU.FTZ.AND P0, PT, |R4|, +INF , PT ;  /* 0x7f8000000400780b */ /* 0x000fd60003f1d200 */
[----:B------:R-:W-:Y:S05]  /*1f00*/  @!P2 BRA !P1, `(.L_x_31) ;  /* 0x00000004002ca947 */ /* 0x000fea0004800000 */
[----:B------:R-:W-:-:S04]  /*1f10*/  LOP3.LUT P1, RZ, R4, 0x7fffffff, RZ, 0xc0, !PT ;  /* 0x7fffffff04ff7812 */ /* 0x000fc8000782c0ff */
[----:B------:R-:W-:-:S13]  /*1f20*/  PLOP3.LUT P1, PT, P2, P1, PT, 0x2f, 0xf2 ;  /* 0x0000000000f2781c */ /* 0x000fda0001722577 */
[----:B------:R-:W-:Y:S05]  /*1f30*/  @P1 BRA `(.L_x_32) ;  /* 0x0000000400181947 */ /* 0x000fea0003800000 */
[----:B------:R-:W-:-:S04]  /*1f40*/  LOP3.LUT P1, RZ, R5, 0x7fffffff, RZ, 0xc0, !PT ;  /* 0x7fffffff05ff7812 */ /* 0x000fc8000782c0ff */
[----:B------:R-:W-:-:S13]  /*1f50*/  PLOP3.LUT P0, PT, P0, P1, PT, 0x2f, 0xf2 ;  /* 0x0000000000f2781c */ /* 0x000fda0000702577 */
[----:B------:R-:W-:Y:S05]  /*1f60*/  @P0 BRA `(.L_x_33) ;  /* 0x0000000400000947 */ /* 0x000fea0003800000 */
[----:B------:R-:W-:Y:S02]  /*1f70*/  ISETP.GE.AND P0, PT, R9, RZ, PT ;  /* 0x000000ff0900720c */ /* 0x000fe40003f06270 */
[----:B------:R-:W-:-:S11]  /*1f80*/  ISETP.GE.AND P1, PT, R10, RZ, PT ;  /* 0x000000ff0a00720c */ /* 0x000fd60003f26270 */
[----:B------:R-:W-:Y:S02]  /*1f90*/  @P0 IMAD.MOV.U32 R8, RZ, RZ, RZ ;  /* 0x000000ffff080224 */ /* 0x000fe400078e00ff */
[----:B------:R-:W-:Y:S01]  /*1fa0*/  @!P0 FFMA R4, R4, 1.84467440737095516160e+19, RZ ;  /* 0x5f80000004048823 */ /* 0x000fe200000000ff */
[----:B------:R-:W-:Y:S02]  /*1fb0*/  @!P0 IMAD.MOV.U32 R8, RZ, RZ, -0x40 ;  /* 0xffffffc0ff088424 */ /* 0x000fe400078e00ff */
[----:B------:R-:W-:Y:S02]  /*1fc0*/  @!P1 FFMA R5, R7, 1.84467440737095516160e+19, RZ ;  /* 0x5f80000007059823 */ /* 0x000fe400000000ff */
[----:B------:R-:W-:-:S07]  /*1fd0*/  @!P1 VIADD R8, R8, 0x40 ;  /* 0x0000004008089836 */ /* 0x000fce0000000000 */
.L_x_29:
[----:B------:R-:W-:Y:S01]  /*1fe0*/  LEA R10, R14, 0xc0800000, 0x17 ;  /* 0xc08000000e0a7811 */ /* 0x000fe200078eb8ff */
[----:B------:R-:W-:Y:S03]  /*1ff0*/  BSSY.RECONVERGENT B3, `(.L_x_34) ;  /* 0x0000036000037945 */ /* 0x000fe60003800200 */
[----:B------:R-:W-:Y:S01]  /*2000*/  IADD3 R10, PT, PT, -R10, R5, RZ ;  /* 0x000000050a0a7210 */ /* 0x000fe20007ffe1ff */
[----:B------:R-:W-:-:S03]  /*2010*/  VIADD R5, R11, 0xffffff81 ;  /* 0xffffff810b057836 */ /* 0x000fc60000000000 */
[----:B------:R-:W0:Y:S01]  /*2020*/  MUFU.RCP R7, R10 ;  /* 0x0000000a00077308 */ /* 0x000e220000001000 */
[----:B------:R-:W-:Y:S01]  /*2030*/  FADD.FTZ R9, -R10, -RZ ;  /* 0x800000ff0a097221 */ /* 0x000fe20000010100 */
[C---:B------:R-:W-:Y:S01]  /*2040*/  IMAD R4, R5.reuse, -0x800000, R4 ;  /* 0xff80000005047824 */ /* 0x040fe200078e0204 */
[----:B------:R-:W-:-:S05]  /*2050*/  IADD3 R5, PT, PT, R5, 0x7f, -R14 ;  /* 0x0000007f05057810 */ /* 0x000fca0007ffe80e */
[----:B------:R-:W-:Y:S02]  /*2060*/  IMAD.IADD R5, R5, 0x1, R8 ;  /* 0x0000000105057824 */ /* 0x000fe400078e0208 */
[----:B0-----:R-:W-:-:S04]  /*2070*/  FFMA R12, R7, R9, 1 ;  /* 0x3f800000070c7423 */ /* 0x001fc80000000009 */
[----:B------:R-:W-:-:S04]  /*2080*/  FFMA R16, R7, R12, R7 ;  /* 0x0000000c07107223 */ /* 0x000fc80000000007 */
[----:B------:R-:W-:-:S04]  /*2090*/  FFMA R7, R4, R16, RZ ;  /* 0x0000001004077223 */ /* 0x000fc800000000ff */
[----:B------:R-:W-:-:S04]  /*20a0*/  FFMA R12, R9, R7, R4 ;  /* 0x00000007090c7223 */ /* 0x000fc80000000004 */
[----:B------:R-:W-:-:S04]  /*20b0*/  FFMA R11, R16, R12, R7 ;  /* 0x0000000c100b7223 */ /* 0x000fc80000000007 */
[----:B------:R-:W-:-:S04]  /*20c0*/  FFMA R12, R9, R11, R4 ;  /* 0x0000000b090c7223 */ /* 0x000fc80000000004 */
[----:B------:R-:W-:-:S05]  /*20d0*/  FFMA R7, R16, R12, R11 ;  /* 0x0000000c10077223 */ /* 0x000fca000000000b */
[----:B------:R-:W-:-:S04]  /*20e0*/  SHF.R.U32.HI R4, RZ, 0x17, R7 ;  /* 0x00000017ff047819 */ /* 0x000fc80000011607 */
[----:B------:R-:W-:-:S05]  /*20f0*/  LOP3.LUT R4, R4, 0xff, RZ, 0xc0, !PT ;  /* 0x000000ff04047812 */ /* 0x000fca00078ec0ff */
[----:B------:R-:W-:-:S04]  /*2100*/  IMAD.IADD R10, R4, 0x1, R5 ;  /* 0x00000001040a7824 */ /* 0x000fc800078e0205 */
[----:B------:R-:W-:-:S05]  /*2110*/  VIADD R4, R10, 0xffffffff ;  /* 0xffffffff0a047836 */ /* 0x000fca0000000000 */
[----:B------:R-:W-:-:S13]  /*2120*/  ISETP.GE.U32.AND P0, PT, R4, 0xfe, PT ;  /* 0x000000fe0400780c */ /* 0x000fda0003f06070 */
[----:B------:R-:W-:Y:S05]  /*2130*/  @!P0 BRA `(.L_x_35) ;  /* 0x0000000000808947 */ /* 0x000fea0003800000 */
[----:B------:R-:W-:-:S13]  /*2140*/  ISETP.GT.AND P0, PT, R10, 0xfe, PT ;  /* 0x000000fe0a00780c */ /* 0x000fda0003f04270 */
[----:B------:R-:W-:Y:S05]  /*2150*/  @P0 BRA `(.L_x_36) ;  /* 0x00000000006c0947 */ /* 0x000fea0003800000 */
[----:B------:R-:W-:-:S13]  /*2160*/  ISETP.GE.AND P0, PT, R10, 0x1, PT ;  /* 0x000000010a00780c */ /* 0x000fda0003f06270 */
[----:B------:R-:W-:Y:S05]  /*2170*/  @P0 BRA `(.L_x_37) ;  /* 0x0000000000740947 */ /* 0x000fea0003800000 */
[----:B------:R-:W-:Y:S02]  /*2180*/  ISETP.GE.AND P0, PT, R10, -0x18, PT ;  /* 0xffffffe80a00780c */ /* 0x000fe40003f06270 */
[----:B------:R-:W-:-:S11]  /*2190*/  LOP3.LUT R7, R7, 0x80000000, RZ, 0xc0, !PT ;  /* 0x8000000007077812 */ /* 0x000fd600078ec0ff */
[----:B------:R-:W-:Y:S05]  /*21a0*/  @!P0 BRA `(.L_x_37) ;  /* 0x0000000000688947 */ /* 0x000fea0003800000 */
[-CC-:B------:R-:W-:Y:S01]  /*21b0*/  FFMA.RZ R4, R16, R12.reuse, R11.reuse ;  /* 0x0000000c10047223 */ /* 0x180fe2000000c00b */
[----:B------:R-:W-:Y:S02]  /*21c0*/  VIADD R9, R10, 0x20 ;  /* 0x000000200a097836 */ /* 0x000fe40000000000 */
[-CC-:B------:R-:W-:Y:S01]  /*21d0*/  FFMA.RM R5, R16, R12.reuse, R11.reuse ;  /* 0x0000000c10057223 */ /* 0x180fe2000000400b */
[----:B------:R-:W-:Y:S02]  /*21e0*/  ISETP.NE.AND P2, PT, R10, RZ, PT ;  /* 0x000000ff0a00720c */ /* 0x000fe40003f45270 */
[----:B------:R-:W-:Y:S01]  /*21f0*/  LOP3.LUT R8, R4, 0x7fffff, RZ, 0xc0, !PT ;  /* 0x007fffff04087812 */ /* 0x000fe200078ec0ff */
[----:B------:R-:W-:Y:S01]  /*2200*/  FFMA.RP R4, R16, R12, R11 ;  /* 0x0000000c10047223 */ /* 0x000fe2000000800b */
[----:B------:R-:W-:Y:S02]  /*2210*/  ISETP.NE.AND P1, PT, R10, RZ, PT ;  /* 0x000000ff0a00720c */ /* 0x000fe40003f25270 */
[----:B------:R-:W-:-:S02]  /*2220*/  LOP3.LUT R8, R8, 0x800000, RZ, 0xfc, !PT ;  /* 0x0080000008087812 */ /* 0x000fc400078efcff */
[----:B------:R-:W-:Y:S02]  /*2230*/  IADD3 R10, PT, PT, -R10, RZ, RZ ;  /* 0x000000ff0a0a7210 */ /* 0x000fe40007ffe1ff */
[----:B------:R-:W-:Y:S02]  /*2240*/  SHF.L.U32 R9, R8, R9, RZ ;  /* 0x0000000908097219 */ /* 0x000fe400000006ff */
[----:B------:R-:W-:Y:S02]  /*2250*/  FSETP.NEU.FTZ.AND P0, PT, R4, R5, PT ;  /* 0x000000050400720b */ /* 0x000fe40003f1d000 */
[----:B------:R-:W-:Y:S02]  /*2260*/  SEL R5, R10, RZ, P2 ;  /* 0x000000ff0a057207 */ /* 0x000fe40001000000 */
[----:B------:R-:W-:Y:S02]  /*2270*/  ISETP.NE.AND P1, PT, R9, RZ, P1 ;  /* 0x000000ff0900720c */ /* 0x000fe40000f25270 */
[----:B------:R-:W-:-:S02]  /*2280*/  SHF.R.U32.HI R5, RZ, R5, R8 ;  /* 0x00000005ff057219 */ /* 0x000fc40000011608 */
[----:B------:R-:W-:Y:S02]  /*2290*/  PLOP3.LUT P0, PT, P0, P1, PT, 0xf8, 0x8f ;  /* 0x00000000008f781c */ /* 0x000fe40000703f70 */
[----:B------:R-:W-:Y:S02]  /*22a0*/  SHF.R.U32.HI R9, RZ, 0x1, R5 ;  /* 0x00000001ff097819 */ /* 0x000fe40000011605 */
[----:B------:R-:W-:-:S04]  /*22b0*/  SEL R4, RZ, 0x1, !P0 ;  /* 0x00000001ff047807 */ /* 0x000fc80004000000 */
[----:B------:R-:W-:-:S04]  /*22c0*/  LOP3.LUT R4, R4, 0x1, R9, 0xf8, !PT ;  /* 0x0000000104047812 */ /* 0x000fc800078ef809 */
[----:B------:R-:W-:-:S05]  /*22d0*/  LOP3.LUT R4, R4, R5, RZ, 0xc0, !PT ;  /* 0x0000000504047212 */ /* 0x000fca00078ec0ff */
[----:B------:R-:W-:-:S05]  /*22e0*/  IMAD.IADD R4, R9, 0x1, R4 ;  /* 0x0000000109047824 */ /* 0x000fca00078e0204 */
[----:B------:R-:W-:Y:S01]  /*22f0*/  LOP3.LUT R7, R4, R7, RZ, 0xfc, !PT ;  /* 0x0000000704077212 */ /* 0x000fe200078efcff */
[----:B------:R-:W-:Y:S06]  /*2300*/  BRA `(.L_x_37) ;  /* 0x0000000000107947 */ /* 0x000fec0003800000 */
.L_x_36:
[----:B------:R-:W-:-:S04]  /*2310*/  LOP3.LUT R7, R7, 0x80000000, RZ, 0xc0, !PT ;  /* 0x8000000007077812 */ /* 0x000fc800078ec0ff */
[----:B------:R-:W-:Y:S01]  /*2320*/  LOP3.LUT R7, R7, 0x7f800000, RZ, 0xfc, !PT ;  /* 0x7f80000007077812 */ /* 0x000fe200078efcff */
[----:B------:R-:W-:Y:S06]  /*2330*/  BRA `(.L_x_37) ;  /* 0x0000000000047947 */ /* 0x000fec0003800000 */
.L_x_35:
[----:B------:R-:W-:-:S07]  /*2340*/  IMAD R7, R5, 0x800000, R7 ;  /* 0x0080000005077824 */ /* 0x000fce00078e0207 */
.L_x_37:
[----:B------:R-:W-:Y:S05]  /*2350*/  BSYNC.RECONVERGENT B3 ;  /* 0x0000000000037941 */ /* 0x000fea0003800200 */
.L_x_34:
[----:B------:R-:W-:Y:S05]  /*2360*/  BRA `(.L_x_38) ;  /* 0x0000000000207947 */ /* 0x000fea0003800000 */
.L_x_33:
[----:B------:R-:W-:-:S04]  /*2370*/  LOP3.LUT R4, R5, 0x80000000, R4, 0x48, !PT ;  /* 0x8000000005047812 */ /* 0x000fc800078e4804 */
[----:B------:R-:W-:Y:S01]  /*2380*/  LOP3.LUT R7, R4, 0x7f800000, RZ, 0xfc, !PT ;  /* 0x7f80000004077812 */ /* 0x000fe200078efcff */
[----:B------:R-:W-:Y:S06]  /*2390*/  BRA `(.L_x_38) ;  /* 0x0000000000147947 */ /* 0x000fec0003800000 */
.L_x_32:
[----:B------:R-:W-:Y:S01]  /*23a0*/  LOP3.LUT R7, R5, 0x80000000, R4, 0x48, !PT ;  /* 0x8000000005077812 */ /* 0x000fe200078e4804 */
[----:B------:R-:W-:Y:S06]  /*23b0*/  BRA `(.L_x_38) ;  /* 0x00000000000c7947 */ /* 0x000fec0003800000 */
.L_x_31:
[----:B------:R-:W0:Y:S01]  /*23c0*/  MUFU.RSQ R7, -QNAN ;  /* 0xffc0000000077908 */ /* 0x000e220000001400 */
[----:B------:R-:W-:Y:S05]  /*23d0*/  BRA `(.L_x_38) ;  /* 0x0000000000047947 */ /* 0x000fea0003800000 */
.L_x_30:
[----:B------:R-:W-:-:S07]  /*23e0*/  FADD.FTZ R7, R4, R7 ;  /* 0x0000000704077221 */ /* 0x000fce0000010000 */
.L_x_38:
[----:B------:R-:W-:Y:S05]  /*23f0*/  BSYNC.RECONVERGENT B2 ;  /* 0x0000000000027941 */ /* 0x000fea0003800200 */
.L_x_28:
[----:B0-----:R-:W-:Y:S02]  /*2400*/  IMAD.MOV.U32 R5, RZ, RZ, R7 ;  /* 0x000000ffff057224 */ /* 0x001fe400078e0007 */
[----:B------:R-:W-:-:S04]  /*2410*/  IMAD.MOV.U32 R7, RZ, RZ, 0x0 ;  /* 0x00000000ff077424 */ /* 0x000fc800078e00ff */
[----:B------:R-:W-:Y:S05]  /*2420*/  RET.REL.NODEC R6 `(_Z21monteCarloIntegrationPKfPfi) ;  /* 0xffffffd806f47950 */ /* 0x000fea0003c3ffff */
.L_x_39:
[----:B------:R-:W-:-:S00]  /*2430*/  BRA `(.L_x_39) ;  /* 0xfffffffc00fc7947 */ /* 0x000fc0000383ffff */
[----:B------:R-:W-:-:S00]  /*2440*/  NOP ;  /* 0x0000000000007918 */ /* 0x000fc00000000000 */
        /* <DEDUP_REMOVED lines=11> */
.L_x_42:


//--------------------- .nv.shared._Z21monteCarloIntegrationPKfPfi --------------------------
	.section	.nv.shared._Z21monteCarloIntegrationPKfPfi,"aw",@nobits
	.sectionflags	@""
	.align	16
	.zero		1024


//--------------------- .nv.shared.reserved.0     --------------------------
	.section	.nv.shared.reserved.0,"aw",@nobits
	.weak		__nv_reservedSMEM_offset_0_alias
	.size		__nv_reservedSMEM_offset_0_alias, 0, 64
	.other		__nv_reservedSMEM_offset_0_alias,@"STO_CUDA_RESERVED_SHARED STV_DEFAULT"
__nv_reservedSMEM_offset_0_alias:
	.zero		0
	.zero		64


//--------------------- .nv.constant0._Z21monteCarloIntegrationPKfPfi --------------------------
	.section	.nv.constant0._Z21monteCarloIntegrationPKfPfi,"a",@progbits
	.sectionflags	@""
	.align	4
.nv.constant0._Z21monteCarloIntegrationPKfPfi:
	.zero		916


//--------------------- SYMBOLS --------------------------

	.type		.nv.reservedSmem.offset0,@object
	.size		.nv.reservedSmem.offset0,0x4
	.type		.nv.reservedSmem.cap,@object
	.size		.nv.reservedSmem.cap,0x4
